	.target	sm_100a

	.elftype	@"ET_EXEC"


//--------------------- .note.nv.tkinfo           --------------------------
	.section	.note.nv.tkinfo,"",@"SHT_NOTE"
	.sectionflags	@"SHF_NOTE_NV_TKINFO"
	.tkinfo
        /*0018*/ 	.word	0x00000002
        /*0030*/ 	.string	""
        /*0030*/ 	.string	"ptxas"
        /*0030*/ 	.string	"Cuda compilation tools, release 13.0, V13.0.88"
        /*0030*/ 	.string	"Build cuda_13.0.r13.0/compiler.36424714_0"
        /*0030*/ 	.string	"-arch sm_100a -m 64 "



//--------------------- .note.nv.cuinfo           --------------------------
	.section	.note.nv.cuinfo,"",@"SHT_NOTE"
	.sectionflags	@"SHF_NOTE_NV_CUINFO"
        /*0018*/ 	.short	0x0002
        /*001a*/ 	.short	0x0064
        /*001c*/ 	.short	0x0082
	.zero		2


//--------------------- .nv.info                  --------------------------
	.section	.nv.info,"",@"SHT_CUDA_INFO"
	.align	4


	//----- nvinfo : EIATTR_REGCOUNT
	.align		4
        /*0000*/ 	.byte	0x04, 0x2f
        /*0002*/ 	.short	(.L_19 - .L_18)
	.align		4
.L_18:
        /*0004*/ 	.word	index@(_ZN7cutlass13device_kernelINS_4gemm6kernel13GemmUniversalIN4cute5tupleIJiiiiEEENS1_10collective13CollectiveMmaINS1_35MainloopSm100TmaUmmaWarpSpecializedILi4ELi2ELi2ENS5_IJNS4_1CILi2EEESB_NSA_ILi1EEEEEEEENS5_IJNSA_ILi256EEESF_NSA_ILi64EEEEEENS_6half_tENS5_IJlSC_lEEESI_SJ_NS4_8TiledMMAINS4_8MMA_AtomIJNS4_26SM100_MMA_F16BF16_2x1SM_SSISI_SI_fLi256ELi256ELNS4_4UMMA5MajorE0ELSO_0ELNSN_7ScaleInE0ELSP_0EEEEEENS4_6LayoutINS5_IJSC_SC_SC_EEENS5_IJNSA_ILi0EEESU_SU_EEEEENS5_IJNS4_10UnderscoreESX_SX_EEEEENS4_28SM100_TMA_2SM_LOAD_MULTICASTENS4_14ComposedLayoutINS4_7SwizzleILi3ELi4ELi3EEENS4_18smem_ptr_flag_bitsILi16EEENSS_INS5_IJNSA_ILi8EEESG_EEENS5_IJSG_SC_EEEEEEEvNS4_8identityENS4_18SM100_TMA_2SM_LOADES1A_vS1B_EENS_8epilogue10collective18CollectiveEpilogueINS1E_23Sm100TmaWarpSpecializedILi4ELi2ELi64ELb1ELb0EEEJNS5_IJNSA_ILi128EEESF_SG_EEENS5_IJNSS_IS1J_SC_EENSS_ISG_SC_EEEEESI_SJ_SI_SJ_NS1E_6fusion15FusionCallbacksIS1I_NS1O_17LinearCombinationISI_fSI_fLNS_15FloatRoundStyleE2EEES1K_S1N_JEEENS4_5SM1004TMEM4LOAD26SM100_TMEM_LOAD_32dp32b64xENS4_13SM90_TMA_LOADES1A_NS4_39AutoVectorizingCopyWithAssumedAlignmentILi128EEENS4_14SM90_TMA_STOREES1A_S20_S20_EEEvvEEEEvNT_6ParamsE)
        /*0008*/ 	.word	0x000000ad


	//----- nvinfo : EIATTR_FRAME_SIZE
	.align		4
.L_19:
        /*000c*/ 	.byte	0x04, 0x11
        /*000e*/ 	.short	(.L_21 - .L_20)
	.align		4
.L_20:
        /*0010*/ 	.word	index@($__internal_2_$__cuda_sm10x_tcgen05_guardrail_trap_unallocated_columns_being_dealloced)
        /*0014*/ 	.word	0x00000000


	//----- nvinfo : EIATTR_FRAME_SIZE
	.align		4
.L_21:
        /*0018*/ 	.byte	0x04, 0x11
        /*001a*/ 	.short	(.L_23 - .L_22)
	.align		4
.L_22:
        /*001c*/ 	.word	index@($__internal_1_$__cuda_sm10x_tcgen05_guardrail_trap_phase_invalid_during_alloc)
        /*0020*/ 	.word	0x00000000


	//----- nvinfo : EIATTR_FRAME_SIZE
	.align		4
.L_23:
        /*0024*/ 	.byte	0x04, 0x11
        /*0026*/ 	.short	(.L_25 - .L_24)
	.align		4
.L_24:
        /*0028*/ 	.word	index@($__internal_0_$__cuda_sm10x_tcgen05_guardrail_trap_col_being_dealloced_not_returned_by_alloc)
        /*002c*/ 	.word	0x00000000


	//----- nvinfo : EIATTR_FRAME_SIZE
	.align		4
.L_25:
        /*0030*/ 	.byte	0x04, 0x11
        /*0032*/ 	.short	(.L_27 - .L_26)
	.align		4
.L_26:
        /*0034*/ 	.word	index@(_ZN7cutlass13device_kernelINS_4gemm6kernel13GemmUniversalIN4cute5tupleIJiiiiEEENS1_10collective13CollectiveMmaINS1_35MainloopSm100TmaUmmaWarpSpecializedILi4ELi2ELi2ENS5_IJNS4_1CILi2EEESB_NSA_ILi1EEEEEEEENS5_IJNSA_ILi256EEESF_NSA_ILi64EEEEEENS_6half_tENS5_IJlSC_lEEESI_SJ_NS4_8TiledMMAINS4_8MMA_AtomIJNS4_26SM100_MMA_F16BF16_2x1SM_SSISI_SI_fLi256ELi256ELNS4_4UMMA5MajorE0ELSO_0ELNSN_7ScaleInE0ELSP_0EEEEEENS4_6LayoutINS5_IJSC_SC_SC_EEENS5_IJNSA_ILi0EEESU_SU_EEEEENS5_IJNS4_10UnderscoreESX_SX_EEEEENS4_28SM100_TMA_2SM_LOAD_MULTICASTENS4_14ComposedLayoutINS4_7SwizzleILi3ELi4ELi3EEENS4_18smem_ptr_flag_bitsILi16EEENSS_INS5_IJNSA_ILi8EEESG_EEENS5_IJSG_SC_EEEEEEEvNS4_8identityENS4_18SM100_TMA_2SM_LOADES1A_vS1B_EENS_8epilogue10collective18CollectiveEpilogueINS1E_23Sm100TmaWarpSpecializedILi4ELi2ELi64ELb1ELb0EEEJNS5_IJNSA_ILi128EEESF_SG_EEENS5_IJNSS_IS1J_SC_EENSS_ISG_SC_EEEEESI_SJ_SI_SJ_NS1E_6fusion15FusionCallbacksIS1I_NS1O_17LinearCombinationISI_fSI_fLNS_15FloatRoundStyleE2EEES1K_S1N_JEEENS4_5SM1004TMEM4LOAD26SM100_TMEM_LOAD_32dp32b64xENS4_13SM90_TMA_LOADES1A_NS4_39AutoVectorizingCopyWithAssumedAlignmentILi128EEENS4_14SM90_TMA_STOREES1A_S20_S20_EEEvvEEEEvNT_6ParamsE)
        /*0038*/ 	.word	0x00000000


	//----- nvinfo : EIATTR_MIN_STACK_SIZE
	.align		4
.L_27:
        /*003c*/ 	.byte	0x04, 0x12
        /*003e*/ 	.short	(.L_29 - .L_28)
	.align		4
.L_28:
        /*0040*/ 	.word	index@(_ZN7cutlass13device_kernelINS_4gemm6kernel13GemmUniversalIN4cute5tupleIJiiiiEEENS1_10collective13CollectiveMmaINS1_35MainloopSm100TmaUmmaWarpSpecializedILi4ELi2ELi2ENS5_IJNS4_1CILi2EEESB_NSA_ILi1EEEEEEEENS5_IJNSA_ILi256EEESF_NSA_ILi64EEEEEENS_6half_tENS5_IJlSC_lEEESI_SJ_NS4_8TiledMMAINS4_8MMA_AtomIJNS4_26SM100_MMA_F16BF16_2x1SM_SSISI_SI_fLi256ELi256ELNS4_4UMMA5MajorE0ELSO_0ELNSN_7ScaleInE0ELSP_0EEEEEENS4_6LayoutINS5_IJSC_SC_SC_EEENS5_IJNSA_ILi0EEESU_SU_EEEEENS5_IJNS4_10UnderscoreESX_SX_EEEEENS4_28SM100_TMA_2SM_LOAD_MULTICASTENS4_14ComposedLayoutINS4_7SwizzleILi3ELi4ELi3EEENS4_18smem_ptr_flag_bitsILi16EEENSS_INS5_IJNSA_ILi8EEESG_EEENS5_IJSG_SC_EEEEEEEvNS4_8identityENS4_18SM100_TMA_2SM_LOADES1A_vS1B_EENS_8epilogue10collective18CollectiveEpilogueINS1E_23Sm100TmaWarpSpecializedILi4ELi2ELi64ELb1ELb0EEEJNS5_IJNSA_ILi128EEESF_SG_EEENS5_IJNSS_IS1J_SC_EENSS_ISG_SC_EEEEESI_SJ_SI_SJ_NS1E_6fusion15FusionCallbacksIS1I_NS1O_17LinearCombinationISI_fSI_fLNS_15FloatRoundStyleE2EEES1K_S1N_JEEENS4_5SM1004TMEM4LOAD26SM100_TMEM_LOAD_32dp32b64xENS4_13SM90_TMA_LOADES1A_NS4_39AutoVectorizingCopyWithAssumedAlignmentILi128EEENS4_14SM90_TMA_STOREES1A_S20_S20_EEEvvEEEEvNT_6ParamsE)
        /*0044*/ 	.word	0x00000000
.L_29:


//--------------------- .nv.compat                --------------------------
	.section	.nv.compat,"",@"SHT_CUDA_COMPAT_INFO"
	.align	4
        /*0000*/ 	.byte	0x02, 0x09, 0x01, 0x00, 0x02, 0x02, 0x02, 0x00, 0x02, 0x05, 0x05, 0x00, 0x03, 0x07, 0x01, 0x01
        /*0010*/ 	.byte	0x02, 0x03, 0x01, 0x00, 0x02, 0x06, 0x01, 0x00, 0x04, 0x0b, 0x08, 0x00, 0x09, 0x00, 0x00, 0x00
        /*0020*/ 	.byte	0x00, 0x00, 0x00, 0x00


//--------------------- .nv.info._ZN7cutlass13device_kernelINS_4gemm6kernel13GemmUniversalIN4cute5tupleIJiiiiEEENS1_10collective13CollectiveMmaINS1_35MainloopSm100TmaUmmaWarpSpecializedILi4ELi2ELi2ENS5_IJNS4_1CILi2EEESB_NSA_ILi1EEEEEEEENS5_IJNSA_ILi256EEESF_NSA_ILi64EEEEEENS_6half_tENS5_IJlSC_lEEESI_SJ_NS4_8TiledMMAINS4_8MMA_AtomIJNS4_26SM100_MMA_F16BF16_2x1SM_SSISI_SI_fLi256ELi256ELNS4_4UMMA5MajorE0ELSO_0ELNSN_7ScaleInE0ELSP_0EEEEEENS4_6LayoutINS5_IJSC_SC_SC_EEENS5_IJNSA_ILi0EEESU_SU_EEEEENS5_IJNS4_10UnderscoreESX_SX_EEEEENS4_28SM100_TMA_2SM_LOAD_MULTICASTENS4_14ComposedLayoutINS4_7SwizzleILi3ELi4ELi3EEENS4_18smem_ptr_flag_bitsILi16EEENSS_INS5_IJNSA_ILi8EEESG_EEENS5_IJSG_SC_EEEEEEEvNS4_8identityENS4_18SM100_TMA_2SM_LOADES1A_vS1B_EENS_8epilogue10collective18CollectiveEpilogueINS1E_23Sm100TmaWarpSpecializedILi4ELi2ELi64ELb1ELb0EEEJNS5_IJNSA_ILi128EEESF_SG_EEENS5_IJNSS_IS1J_SC_EENSS_ISG_SC_EEEEESI_SJ_SI_SJ_NS1E_6fusion15FusionCallbacksIS1I_NS1O_17LinearCombinationISI_fSI_fLNS_15FloatRoundStyleE2EEES1K_S1N_JEEENS4_5SM1004TMEM4LOAD26SM100_TMEM_LOAD_32dp32b64xENS4_13SM90_TMA_LOADES1A_NS4_39AutoVectorizingCopyWithAssumedAlignmentILi128EEENS4_14SM90_TMA_STOREES1A_S20_S20_EEEvvEEEEvNT_6ParamsE --------------------------
	.section	.nv.info._ZN7cutlass13device_kernelINS_4gemm6kernel13GemmUniversalIN4cute5tupleIJiiiiEEENS1_10collective13CollectiveMmaINS1_35MainloopSm100TmaUmmaWarpSpecializedILi4ELi2ELi2ENS5_IJNS4_1CILi2EEESB_NSA_ILi1EEEEEEEENS5_IJNSA_ILi256EEESF_NSA_ILi64EEEEEENS_6half_tENS5_IJlSC_lEEESI_SJ_NS4_8TiledMMAINS4_8MMA_AtomIJNS4_26SM100_MMA_F16BF16_2x1SM_SSISI_SI_fLi256ELi256ELNS4_4UMMA5MajorE0ELSO_0ELNSN_7ScaleInE0ELSP_0EEEEEENS4_6LayoutINS5_IJSC_SC_SC_EEENS5_IJNSA_ILi0EEESU_SU_EEEEENS5_IJNS4_10UnderscoreESX_SX_EEEEENS4_28SM100_TMA_2SM_LOAD_MULTICASTENS4_14ComposedLayoutINS4_7SwizzleILi3ELi4ELi3EEENS4_18smem_ptr_flag_bitsILi16EEENSS_INS5_IJNSA_ILi8EEESG_EEENS5_IJSG_SC_EEEEEEEvNS4_8identityENS4_18SM100_TMA_2SM_LOADES1A_vS1B_EENS_8epilogue10collective18CollectiveEpilogueINS1E_23Sm100TmaWarpSpecializedILi4ELi2ELi64ELb1ELb0EEEJNS5_IJNSA_ILi128EEESF_SG_EEENS5_IJNSS_IS1J_SC_EENSS_ISG_SC_EEEEESI_SJ_SI_SJ_NS1E_6fusion15FusionCallbacksIS1I_NS1O_17LinearCombinationISI_fSI_fLNS_15FloatRoundStyleE2EEES1K_S1N_JEEENS4_5SM1004TMEM4LOAD26SM100_TMEM_LOAD_32dp32b64xENS4_13SM90_TMA_LOADES1A_NS4_39AutoVectorizingCopyWithAssumedAlignmentILi128EEENS4_14SM90_TMA_STOREES1A_S20_S20_EEEvvEEEEvNT_6ParamsE,"",@"SHT_CUDA_INFO"
	.sectionflags	@""
	.align	4


	//----- nvinfo : EIATTR_CUDA_API_VERSION
	.align		4
        /*0000*/ 	.byte	0x04, 0x37
        /*0002*/ 	.short	(.L_31 - .L_30)
.L_30:
        /*0004*/ 	.word	0x00000082


	//----- nvinfo : EIATTR_KPARAM_INFO
	.align		4
.L_31:
        /*0008*/ 	.byte	0x04, 0x17
        /*000a*/ 	.short	(.L_33 - .L_32)
.L_32:
        /*000c*/ 	.word	0x00000000
        /*0010*/ 	.short	0x0000
        /*0012*/ 	.short	0x0000
        /*0014*/ 	.byte	0x00, 0xf0, 0x01, 0x20


	//----- nvinfo : EIATTR_AT_ENTRY_FRAGMENTS
	.align		4
.L_33:
        /*0018*/ 	.byte	0x04, 0x4f
        /*001a*/ 	.short	(.L_35 - .L_34)


	//   ....[0]....
.L_34:
        /*001c*/ 	.word	0x00000007


	//----- nvinfo : EIATTR_RESERVED_SMEM_USED
	.align		4
.L_35:
        /*0020*/ 	.byte	0x01, 0x41
	.zero		2


	//----- nvinfo : EIATTR_SPARSE_MMA_MASK
	.align		4
        /*0024*/ 	.byte	0x03, 0x50
        /*0026*/ 	.short	0x0000


	//----- nvinfo : EIATTR_TCGEN05_2CTA_USED
	.align		4
        /*0028*/ 	.byte	0x01, 0x52
	.zero		2


	//----- nvinfo : EIATTR_MAXREG_COUNT
	.align		4
        /*002c*/ 	.byte	0x03, 0x1b
        /*002e*/ 	.short	0x00ff


	//----- nvinfo : EIATTR_NUM_BARRIERS
	.align		4
        /*0030*/ 	.byte	0x02, 0x4c
        /*0032*/ 	.byte	0x07
	.zero		1


	//----- nvinfo : EIATTR_EXTERNS
	.align		4
        /*0034*/ 	.byte	0x04, 0x0f
        /*0036*/ 	.short	(.L_37 - .L_36)


	//   ....[0]....
	.align		4
.L_36:
        /*0038*/ 	.word	index@(__assertfail)


	//----- nvinfo : EIATTR_MERCURY_ISA_VERSION
	.align		4
.L_37:
        /*003c*/ 	.byte	0x03, 0x5f
        /*003e*/ 	.short	0x0101


	//----- nvinfo : EIATTR_INT_WARP_WIDE_INSTR_OFFSETS
	.align		4
        /*0040*/ 	.byte	0x04, 0x31
        /*0042*/ 	.short	(.L_39 - .L_38)


	//   ....[0]....
.L_38:
        /*0044*/ 	.word	0x00000d30


	//   ....[1]....
        /*0048*/ 	.word	0x00000dd0


	//   ....[2]....
        /*004c*/ 	.word	0x00004150


	//   ....[3]....
        /*0050*/ 	.word	0x00004170


	//   ....[4]....
        /*0054*/ 	.word	0x000041a0


	//   ....[5]....
        /*0058*/ 	.word	0x00004ce0


	//   ....[6]....
        /*005c*/ 	.word	0x00004d50


	//   ....[7]....
        /*0060*/ 	.word	0x00004e30


	//   ....[8]....
        /*0064*/ 	.word	0x00004eb0


	//   ....[9]....
        /*0068*/ 	.word	0x00004fb0


	//   ....[10]....
        /*006c*/ 	.word	0x00005030


	//   ....[11]....
        /*0070*/ 	.word	0x00005120


	//   ....[12]....
        /*0074*/ 	.word	0x000051d0


	//----- nvinfo : EIATTR_COOP_GROUP_MASK_REGIDS
	.align		4
.L_39:
        /*0078*/ 	.byte	0x04, 0x29
        /*007a*/ 	.short	(.L_41 - .L_40)


	//   ....[0]....
.L_40:
        /*007c*/ 	.word	0xffffffff


	//   ....[1]....
        /*0080*/ 	.word	0xffffffff


	//   ....[2]....
        /*0084*/ 	.word	0xffffffff


	//   ....[3]....
        /*0088*/ 	.word	0xffffffff


	//   ....[4]....
        /*008c*/ 	.word	0xffffffff


	//   ....[5]....
        /*0090*/ 	.word	0xffffffff


	//   ....[6]....
        /*0094*/ 	.word	0xffffffff


	//   ....[7]....
        /*0098*/ 	.word	0xffffffff


	//   ....[8]....
        /*009c*/ 	.word	0xffffffff


	//   ....[9]....
        /*00a0*/ 	.word	0xffffffff


	//   ....[10]....
        /*00a4*/ 	.word	0xffffffff


	//   ....[11]....
        /*00a8*/ 	.word	0xffffffff


	//   ....[12]....
        /*00ac*/ 	.word	0xffffffff


	//   ....[13]....
        /*00b0*/ 	.word	0xffffffff


	//----- nvinfo : EIATTR_COOP_GROUP_INSTR_OFFSETS
	.align		4
.L_41:
        /*00b4*/ 	.byte	0x04, 0x28
        /*00b6*/ 	.short	(.L_43 - .L_42)


	//   ....[0]....
.L_42:
        /*00b8*/ 	.word	0x000000b0


	//   ....[1]....
        /*00bc*/ 	.word	0x00000520


	//   ....[2]....
        /*00c0*/ 	.word	0x000006e0


	//   ....[3]....
        /*00c4*/ 	.word	0x00000870


	//   ....[4]....
        /*00c8*/ 	.word	0x00000960


	//   ....[5]....
        /*00cc*/ 	.word	0x00000ac0


	//   ....[6]....
        /*00d0*/ 	.word	0x00000c10


	//   ....[7]....
        /*00d4*/ 	.word	0x00000e50


	//   ....[8]....
        /*00d8*/ 	.word	0x000021a0


	//   ....[9]....
        /*00dc*/ 	.word	0x00003050


	//   ....[10]....
        /*00e0*/ 	.word	0x00003520


	//   ....[11]....
        /*00e4*/ 	.word	0x00003550


	//   ....[12]....
        /*00e8*/ 	.word	0x00004050


	//   ....[13]....
        /*00ec*/ 	.word	0x00004260


	//----- nvinfo : EIATTR_VRC_CTA_INIT_COUNT
	.align		4
.L_43:
        /*00f0*/ 	.byte	0x02, 0x4a
        /*00f2*/ 	.byte	0x80
	.zero		1


	//----- nvinfo : EIATTR_SYSCALL_OFFSETS
	.align		4
        /*00f4*/ 	.byte	0x04, 0x46
        /*00f6*/ 	.short	(.L_45 - .L_44)


	//   ....[0]....
.L_44:
        /*00f8*/ 	.word	0x00005e60


	//   ....[1]....
        /*00fc*/ 	.word	0x00005f50


	//   ....[2]....
        /*0100*/ 	.word	0x00006920


	//   ....[3]....
        /*0104*/ 	.word	0x00007de0


	//   ....[4]....
        /*0108*/ 	.word	0x00009210


	//   ....[5]....
        /*010c*/ 	.word	0x0000a630


	//----- nvinfo : EIATTR_MBARRIER_INSTR_OFFSETS
	.align		4
.L_45:
        /*0110*/ 	.byte	0x04, 0x39
        /*0112*/ 	.short	(.L_47 - .L_46)


	//   ....[0]....
.L_46:
        /*0114*/ 	.word	0x00000650
        /*0118*/ 	.word	0x000000ff
        /*011c*/ 	.word	0x00000000
        /*0120*/ 	.short	0x0100
        /*0122*/ 	.byte	0x04
	.zero		1


	//   ....[1]....
        /*0124*/ 	.word	0x00000660
        /*0128*/ 	.word	0x000000ff
        /*012c*/ 	.word	0x00000020
        /*0130*/ 	.short	0x0100
        /*0132*/ 	.byte	0x04
	.zero		1


	//   ....[2]....
        /*0134*/ 	.word	0x00000670
        /*0138*/ 	.word	0x000000ff
        /*013c*/ 	.word	0x00000008
        /*0140*/ 	.short	0x0100
        /*0142*/ 	.byte	0x04
	.zero		1


	//   ....[3]....
        /*0144*/ 	.word	0x00000680
        /*0148*/ 	.word	0x000000ff
        /*014c*/ 	.word	0x00000028
        /*0150*/ 	.short	0x0100
        /*0152*/ 	.byte	0x04
	.zero		1


	//   ....[4]....
        /*0154*/ 	.word	0x00000690
        /*0158*/ 	.word	0x000000ff
        /*015c*/ 	.word	0x00000010
        /*0160*/ 	.short	0x0100
        /*0162*/ 	.byte	0x04
	.zero		1


	//   ....[5]....
        /*0164*/ 	.word	0x000006a0
        /*0168*/ 	.word	0x000000ff
        /*016c*/ 	.word	0x00000030
        /*0170*/ 	.short	0x0100
        /*0172*/ 	.byte	0x04
	.zero		1


	//   ....[6]....
        /*0174*/ 	.word	0x000006b0
        /*0178*/ 	.word	0x000000ff
        /*017c*/ 	.word	0x00000018
        /*0180*/ 	.short	0x0100
        /*0182*/ 	.byte	0x04
	.zero		1


	//   ....[7]....
        /*0184*/ 	.word	0x000006c0
        /*0188*/ 	.word	0x000000ff
        /*018c*/ 	.word	0x00000038
        /*0190*/ 	.short	0x0100
        /*0192*/ 	.byte	0x04
	.zero		1


	//   ....[8]....
        /*0194*/ 	.word	0x000007e0
        /*0198*/ 	.word	0x000000ff
        /*019c*/ 	.word	0x00000040
        /*01a0*/ 	.short	0x0100
        /*01a2*/ 	.byte	0x04
	.zero		1


	//   ....[9]....
        /*01a4*/ 	.word	0x000007f0
        /*01a8*/ 	.word	0x000000ff
        /*01ac*/ 	.word	0x00000060
        /*01b0*/ 	.short	0x0100
        /*01b2*/ 	.byte	0x04
	.zero		1


	//   ....[10]....
        /*01b4*/ 	.word	0x00000800
        /*01b8*/ 	.word	0x000000ff
        /*01bc*/ 	.word	0x00000048
        /*01c0*/ 	.short	0x0100
        /*01c2*/ 	.byte	0x04
	.zero		1


	//   ....[11]....
        /*01c4*/ 	.word	0x00000810
        /*01c8*/ 	.word	0x000000ff
        /*01cc*/ 	.word	0x00000068
        /*01d0*/ 	.short	0x0100
        /*01d2*/ 	.byte	0x04
	.zero		1


	//   ....[12]....
        /*01d4*/ 	.word	0x00000820
        /*01d8*/ 	.word	0x000000ff
        /*01dc*/ 	.word	0x00000050
        /*01e0*/ 	.short	0x0100
        /*01e2*/ 	.byte	0x04
	.zero		1


	//   ....[13]....
        /*01e4*/ 	.word	0x00000830
        /*01e8*/ 	.word	0x000000ff
        /*01ec*/ 	.word	0x00000070
        /*01f0*/ 	.short	0x0100
        /*01f2*/ 	.byte	0x04
	.zero		1


	//   ....[14]....
        /*01f4*/ 	.word	0x00000840
        /*01f8*/ 	.word	0x000000ff
        /*01fc*/ 	.word	0x00000058
        /*0200*/ 	.short	0x0100
        /*0202*/ 	.byte	0x04
	.zero		1


	//   ....[15]....
        /*0204*/ 	.word	0x00000850
        /*0208*/ 	.word	0x000000ff
        /*020c*/ 	.word	0x00000078
        /*0210*/ 	.short	0x0100
        /*0212*/ 	.byte	0x04
	.zero		1


	//   ....[16]....
        /*0214*/ 	.word	0x00000930
        /*0218*/ 	.word	0x000000ff
        /*021c*/ 	.word	0x00000080
        /*0220*/ 	.short	0x0100
        /*0222*/ 	.byte	0x06
	.zero		1


	//   ....[17]....
        /*0224*/ 	.word	0x00000940
        /*0228*/ 	.word	0x000000ff
        /*022c*/ 	.word	0x00000088
        /*0230*/ 	.short	0x0100
        /*0232*/ 	.byte	0x06
	.zero		1


	//   ....[18]....
        /*0234*/ 	.word	0x00000a70
        /*0238*/ 	.word	0x000000ff
        /*023c*/ 	.word	0x00000090
        /*0240*/ 	.short	0x0100
        /*0242*/ 	.byte	0x06
	.zero		1


	//   ....[19]....
        /*0244*/ 	.word	0x00000a80
        /*0248*/ 	.word	0x000000ff
        /*024c*/ 	.word	0x000000a0
        /*0250*/ 	.short	0x0100
        /*0252*/ 	.byte	0x06
	.zero		1


	//   ....[20]....
        /*0254*/ 	.word	0x00000a90
        /*0258*/ 	.word	0x000000ff
        /*025c*/ 	.word	0x00000098
        /*0260*/ 	.short	0x0100
        /*0262*/ 	.byte	0x06
	.zero		1


	//   ....[21]....
        /*0264*/ 	.word	0x00000aa0
        /*0268*/ 	.word	0x000000ff
        /*026c*/ 	.word	0x000000a8
        /*0270*/ 	.short	0x0100
        /*0272*/ 	.byte	0x06
	.zero		1


	//   ....[22]....
        /*0274*/ 	.word	0x00000bc0
        /*0278*/ 	.word	0x000000ff
        /*027c*/ 	.word	0x000000b0
        /*0280*/ 	.short	0x0100
        /*0282*/ 	.byte	0x04
	.zero		1


	//   ....[23]....
        /*0284*/ 	.word	0x00000bd0
        /*0288*/ 	.word	0x000000ff
        /*028c*/ 	.word	0x000000c0
        /*0290*/ 	.short	0x0100
        /*0292*/ 	.byte	0x04
	.zero		1


	//   ....[24]....
        /*0294*/ 	.word	0x00000be0
        /*0298*/ 	.word	0x000000ff
        /*029c*/ 	.word	0x000000b8
        /*02a0*/ 	.short	0x0100
        /*02a2*/ 	.byte	0x04
	.zero		1


	//   ....[25]....
        /*02a4*/ 	.word	0x00000bf0
        /*02a8*/ 	.word	0x000000ff
        /*02ac*/ 	.word	0x000000c8
        /*02b0*/ 	.short	0x0100
        /*02b2*/ 	.byte	0x04
	.zero		1


	//   ....[26]....
        /*02b4*/ 	.word	0x00000ce0
        /*02b8*/ 	.word	0x000000ff
        /*02bc*/ 	.word	0x000000d0
        /*02c0*/ 	.short	0x0100
        /*02c2*/ 	.byte	0x04
	.zero		1


	//   ....[27]....
        /*02c4*/ 	.word	0x00000cf0
        /*02c8*/ 	.word	0x000000ff
        /*02cc*/ 	.word	0x000000e0
        /*02d0*/ 	.short	0x0100
        /*02d2*/ 	.byte	0x04
	.zero		1


	//   ....[28]....
        /*02d4*/ 	.word	0x00000d00
        /*02d8*/ 	.word	0x000000ff
        /*02dc*/ 	.word	0x000000d8
        /*02e0*/ 	.short	0x0100
        /*02e2*/ 	.byte	0x04
	.zero		1


	//   ....[29]....
        /*02e4*/ 	.word	0x00000d10
        /*02e8*/ 	.word	0x000000ff
        /*02ec*/ 	.word	0x000000e8
        /*02f0*/ 	.short	0x0100
        /*02f2*/ 	.byte	0x04
	.zero		1


	//   ....[30]....
        /*02f4*/ 	.word	0x00000e10
        /*02f8*/ 	.word	0x000000ff
        /*02fc*/ 	.word	0x000000f0
        /*0300*/ 	.short	0x0100
        /*0302*/ 	.byte	0x06
	.zero		1


	//   ....[31]....
        /*0304*/ 	.word	0x000019c0
        /*0308*/ 	.word	0x00000003
        /*030c*/ 	.word	0x000000e0
        /*0310*/ 	.short	0x010a
        /*0312*/ 	.byte	0xff
	.zero		1


	//   ....[32]....
        /*0314*/ 	.word	0x000019f0
        /*0318*/ 	.word	0x00000003
        /*031c*/ 	.word	0x000000d0
        /*0320*/ 	.short	0x0101
        /*0322*/ 	.byte	0xff
	.zero		1


	//   ....[33]....
        /*0324*/ 	.word	0x00001ab0
        /*0328*/ 	.word	0x000000ff
        /*032c*/ 	.word	0x00000020
        /*0330*/ 	.short	0x010a
        /*0332*/ 	.byte	0x04
	.zero		1


	//   ....[34]....
        /*0334*/ 	.word	0x00001b80
        /*0338*/ 	.word	0x000000ff
        /*033c*/ 	.word	0x00000020
        /*0340*/ 	.short	0x010a
        /*0342*/ 	.byte	0x21
	.zero		1


	//   ....[35]....
        /*0344*/ 	.word	0x00001d30
        /*0348*/ 	.word	0x000000ff
        /*034c*/ 	.word	0x00000020
        /*0350*/ 	.short	0x010a
        /*0352*/ 	.byte	0x05
	.zero		1


	//   ....[36]....
        /*0354*/ 	.word	0x00001e40
        /*0358*/ 	.word	0x000000ff
        /*035c*/ 	.word	0x00000088
        /*0360*/ 	.short	0x0101
        /*0362*/ 	.byte	0x06
	.zero		1


	//   ....[37]....
        /*0364*/ 	.word	0x00001e60
        /*0368*/ 	.word	0x000000ff
        /*036c*/ 	.word	0x00000020
        /*0370*/ 	.short	0x010a
        /*0372*/ 	.byte	0x04
	.zero		1


	//   ....[38]....
        /*0374*/ 	.word	0x00001ee0
        /*0378*/ 	.word	0x000000ff
        /*037c*/ 	.word	0x00000020
        /*0380*/ 	.short	0x010a
        /*0382*/ 	.byte	0x11
	.zero		1


	//   ....[39]....
        /*0384*/ 	.word	0x00002070
        /*0388*/ 	.word	0x000000ff
        /*038c*/ 	.word	0x00000020
        /*0390*/ 	.short	0x010a
        /*0392*/ 	.byte	0x05
	.zero		1


	//   ....[40]....
        /*0394*/ 	.word	0x000021d0
        /*0398*/ 	.word	0x00000003
        /*039c*/ 	.word	0x00000090
        /*03a0*/ 	.short	0x010a
        /*03a2*/ 	.byte	0xff
	.zero		1


	//   ....[41]....
        /*03a4*/ 	.word	0x00002320
        /*03a8*/ 	.word	0x00000000
        /*03ac*/ 	.word	0x00000000
        /*03b0*/ 	.short	0x0101
        /*03b2*/ 	.byte	0xff
	.zero		1


	//   ....[42]....
        /*03b4*/ 	.word	0x000028d0
        /*03b8*/ 	.word	0x000000ff
        /*03bc*/ 	.word	0x00000000
        /*03c0*/ 	.short	0x010a
        /*03c2*/ 	.byte	0x04
	.zero		1


	//   ....[43]....
        /*03c4*/ 	.word	0x00002960
        /*03c8*/ 	.word	0x000000ff
        /*03cc*/ 	.word	0x00000000
        /*03d0*/ 	.short	0x010a
        /*03d2*/ 	.byte	0x05
	.zero		1


	//   ....[44]....
        /*03d4*/ 	.word	0x000029f0
        /*03d8*/ 	.word	0x000000ff
        /*03dc*/ 	.word	0x00000000
        /*03e0*/ 	.short	0x010a
        /*03e2*/ 	.byte	0x05
	.zero		1


	//   ....[45]....
        /*03e4*/ 	.word	0x00002a90
        /*03e8*/ 	.word	0x00000000
        /*03ec*/ 	.word	0x00000000
        /*03f0*/ 	.short	0x010a
        /*03f2*/ 	.byte	0xff
	.zero		1


	//   ....[46]....
        /*03f4*/ 	.word	0x00002bb0
        /*03f8*/ 	.word	0x00000002
        /*03fc*/ 	.word	0x000000d0
        /*0400*/ 	.short	0x010a
        /*0402*/ 	.byte	0xff
	.zero		1


	//   ....[47]....
        /*0404*/ 	.word	0x00002c10
        /*0408*/ 	.word	0x00000004
        /*040c*/ 	.word	0x00000000
        /*0410*/ 	.short	0x0101
        /*0412*/ 	.byte	0xff
	.zero		1


	//   ....[48]....
        /*0414*/ 	.word	0x00002c30
        /*0418*/ 	.word	0x000000ff
        /*041c*/ 	.word	0x000000a0
        /*0420*/ 	.short	0x010a
        /*0422*/ 	.byte	0x04
	.zero		1


	//   ....[49]....
        /*0424*/ 	.word	0x00002d50
        /*0428*/ 	.word	0x00000002
        /*042c*/ 	.word	0x00000090
        /*0430*/ 	.short	0x010a
        /*0432*/ 	.byte	0xff
	.zero		1


	//   ....[50]....
        /*0434*/ 	.word	0x00002e60
        /*0438*/ 	.word	0x00000002
        /*043c*/ 	.word	0x00000000
        /*0440*/ 	.short	0x0101
        /*0442*/ 	.byte	0xff
	.zero		1


	//   ....[51]....
        /*0444*/ 	.word	0x00002ef0
        /*0448*/ 	.word	0x000000ff
        /*044c*/ 	.word	0x000000a0
        /*0450*/ 	.short	0x0106
        /*0452*/ 	.byte	0x04
	.zero		1


	//   ....[52]....
        /*0454*/ 	.word	0x00002f10
        /*0458*/ 	.word	0x000000ff
        /*045c*/ 	.word	0x000000a0
        /*0460*/ 	.short	0x010a
        /*0462*/ 	.byte	0x04
	.zero		1


	//   ....[53]....
        /*0464*/ 	.word	0x00002fa0
        /*0468*/ 	.word	0x000000ff
        /*046c*/ 	.word	0x000000a0
        /*0470*/ 	.short	0x0106
        /*0472*/ 	.byte	0x07
	.zero		1


	//   ....[54]....
        /*0474*/ 	.word	0x00002fe0
        /*0478*/ 	.word	0x00000000
        /*047c*/ 	.word	0x000000a0
        /*0480*/ 	.short	0x010a
        /*0482*/ 	.byte	0xff
	.zero		1


	//   ....[55]....
        /*0484*/ 	.word	0x00003220
        /*0488*/ 	.word	0x000000ff
        /*048c*/ 	.word	0x00000008
        /*0490*/ 	.short	0x010a
        /*0492*/ 	.byte	0x05
	.zero		1


	//   ....[56]....
        /*0494*/ 	.word	0x00003240
        /*0498*/ 	.word	0x000000ff
        /*049c*/ 	.word	0x00000008
        /*04a0*/ 	.short	0x010a
        /*04a2*/ 	.byte	0x05
	.zero		1


	//   ....[57]....
        /*04a4*/ 	.word	0x000033d0
        /*04a8*/ 	.word	0x000000ff
        /*04ac*/ 	.word	0x00000008
        /*04b0*/ 	.short	0x010a
        /*04b2*/ 	.byte	0x05
	.zero		1


	//   ....[58]....
        /*04b4*/ 	.word	0x000033f0
        /*04b8*/ 	.word	0x000000ff
        /*04bc*/ 	.word	0x00000008
        /*04c0*/ 	.short	0x010a
        /*04c2*/ 	.byte	0x05
	.zero		1


	//   ....[59]....
        /*04c4*/ 	.word	0x000034b0
        /*04c8*/ 	.word	0x000000ff
        /*04cc*/ 	.word	0x00000000
        /*04d0*/ 	.short	0x0101
        /*04d2*/ 	.byte	0x04
	.zero		1


	//   ....[60]....
        /*04d4*/ 	.word	0x000037f0
        /*04d8*/ 	.word	0x00000000
        /*04dc*/ 	.word	0x00000090
        /*04e0*/ 	.short	0x010a
        /*04e2*/ 	.byte	0xff
	.zero		1


	//   ....[61]....
        /*04e4*/ 	.word	0x000038b0
        /*04e8*/ 	.word	0x00000000
        /*04ec*/ 	.word	0x00000000
        /*04f0*/ 	.short	0x0101
        /*04f2*/ 	.byte	0xff
	.zero		1


	//   ....[62]....
        /*04f4*/ 	.word	0x00003970
        /*04f8*/ 	.word	0x000000ff
        /*04fc*/ 	.word	0x00000000
        /*0500*/ 	.short	0x010a
        /*0502*/ 	.byte	0x04
	.zero		1


	//   ....[63]....
        /*0504*/ 	.word	0x00003980
        /*0508*/ 	.word	0x000000ff
        /*050c*/ 	.word	0x000000c0
        /*0510*/ 	.short	0x010a
        /*0512*/ 	.byte	0x1f
	.zero		1


	//   ....[64]....
        /*0514*/ 	.word	0x00003a30
        /*0518*/ 	.word	0x000000ff
        /*051c*/ 	.word	0x00000000
        /*0520*/ 	.short	0x010a
        /*0522*/ 	.byte	0x05
	.zero		1


	//   ....[65]....
        /*0524*/ 	.word	0x00003b60
        /*0528*/ 	.word	0x000000ff
        /*052c*/ 	.word	0x00000000
        /*0530*/ 	.short	0x010a
        /*0532*/ 	.byte	0x04
	.zero		1


	//   ....[66]....
        /*0534*/ 	.word	0x00003e60
        /*0538*/ 	.word	0x000000ff
        /*053c*/ 	.word	0x00000000
        /*0540*/ 	.short	0x010a
        /*0542*/ 	.byte	0x04
	.zero		1


	//   ....[67]....
        /*0544*/ 	.word	0x00003f00
        /*0548*/ 	.word	0x00000000
        /*054c*/ 	.word	0x00000000
        /*0550*/ 	.short	0x010a
        /*0552*/ 	.byte	0xff
	.zero		1


	//   ....[68]....
        /*0554*/ 	.word	0x00003f40
        /*0558*/ 	.word	0x00000000
        /*055c*/ 	.word	0x00000000
        /*0560*/ 	.short	0x010a
        /*0562*/ 	.byte	0xff
	.zero		1


	//   ....[69]....
        /*0564*/ 	.word	0x00003fb0
        /*0568*/ 	.word	0x000000ff
        /*056c*/ 	.word	0x00000000
        /*0570*/ 	.short	0x0101
        /*0572*/ 	.byte	0x04
	.zero		1


	//   ....[70]....
        /*0574*/ 	.word	0x00003ff0
        /*0578*/ 	.word	0x000000ff
        /*057c*/ 	.word	0x000000f0
        /*0580*/ 	.short	0x010a
        /*0582*/ 	.byte	0x1a
	.zero		1


	//   ....[71]....
        /*0584*/ 	.word	0x00004040
        /*0588*/ 	.word	0x000000ff
        /*058c*/ 	.word	0x00000000
        /*0590*/ 	.short	0x0101
        /*0592*/ 	.byte	0x04
	.zero		1


	//   ....[72]....
        /*0594*/ 	.word	0x000044e0
        /*0598*/ 	.word	0x0000000c
        /*059c*/ 	.word	0x00000090
        /*05a0*/ 	.short	0x010a
        /*05a2*/ 	.byte	0xff
	.zero		1


	//   ....[73]....
        /*05a4*/ 	.word	0x00004650
        /*05a8*/ 	.word	0x00000000
        /*05ac*/ 	.word	0x00000000
        /*05b0*/ 	.short	0x0101
        /*05b2*/ 	.byte	0xff
	.zero		1


	//   ....[74]....
        /*05b4*/ 	.word	0x00004ae0
        /*05b8*/ 	.word	0x000000ff
        /*05bc*/ 	.word	0x00000088
        /*05c0*/ 	.short	0x010a
        /*05c2*/ 	.byte	0x15
	.zero		1


	//   ....[75]....
        /*05c4*/ 	.word	0x00004c60
        /*05c8*/ 	.word	0x000000ff
        /*05cc*/ 	.word	0x00000060
        /*05d0*/ 	.short	0x010a
        /*05d2*/ 	.byte	0x15
	.zero		1


	//   ....[76]....
        /*05d4*/ 	.word	0x00004de0
        /*05d8*/ 	.word	0x000000ff
        /*05dc*/ 	.word	0x00000040
        /*05e0*/ 	.short	0x010b
        /*05e2*/ 	.byte	0x15
	.zero		1


	//   ....[77]....
        /*05e4*/ 	.word	0x00004df0
        /*05e8*/ 	.word	0x000000ff
        /*05ec*/ 	.word	0x00000000
        /*05f0*/ 	.short	0x0101
        /*05f2*/ 	.byte	0x06
	.zero		1


	//   ....[78]....
        /*05f4*/ 	.word	0x00004e00
        /*05f8*/ 	.word	0x000000ff
        /*05fc*/ 	.word	0x00000068
        /*0600*/ 	.short	0x010a
        /*0602*/ 	.byte	0x15
	.zero		1


	//   ....[79]....
        /*0604*/ 	.word	0x00004f60
        /*0608*/ 	.word	0x000000ff
        /*060c*/ 	.word	0x00000048
        /*0610*/ 	.short	0x010b
        /*0612*/ 	.byte	0x15
	.zero		1


	//   ....[80]....
        /*0614*/ 	.word	0x00004f70
        /*0618*/ 	.word	0x000000ff
        /*061c*/ 	.word	0x00000000
        /*0620*/ 	.short	0x0101
        /*0622*/ 	.byte	0x06
	.zero		1


	//   ....[81]....
        /*0624*/ 	.word	0x00004f80
        /*0628*/ 	.word	0x000000ff
        /*062c*/ 	.word	0x00000070
        /*0630*/ 	.short	0x010a
        /*0632*/ 	.byte	0x15
	.zero		1


	//   ....[82]....
        /*0634*/ 	.word	0x000050d0
        /*0638*/ 	.word	0x000000ff
        /*063c*/ 	.word	0x00000050
        /*0640*/ 	.short	0x010b
        /*0642*/ 	.byte	0x15
	.zero		1


	//   ....[83]....
        /*0644*/ 	.word	0x000050e0
        /*0648*/ 	.word	0x000000ff
        /*064c*/ 	.word	0x00000000
        /*0650*/ 	.short	0x0101
        /*0652*/ 	.byte	0x06
	.zero		1


	//   ....[84]....
        /*0654*/ 	.word	0x000050f0
        /*0658*/ 	.word	0x000000ff
        /*065c*/ 	.word	0x00000078
        /*0660*/ 	.short	0x010a
        /*0662*/ 	.byte	0x15
	.zero		1


	//   ....[85]....
        /*0664*/ 	.word	0x000052e0
        /*0668*/ 	.word	0x000000ff
        /*066c*/ 	.word	0x00000058
        /*0670*/ 	.short	0x010b
        /*0672*/ 	.byte	0x15
	.zero		1


	//   ....[86]....
        /*0674*/ 	.word	0x000052f0
        /*0678*/ 	.word	0x000000ff
        /*067c*/ 	.word	0x00000000
        /*0680*/ 	.short	0x0101
        /*0682*/ 	.byte	0x25
	.zero		1


	//   ....[87]....
        /*0684*/ 	.word	0x00005320
        /*0688*/ 	.word	0x000000ff
        /*068c*/ 	.word	0x00000060
        /*0690*/ 	.short	0x010a
        /*0692*/ 	.byte	0x15
	.zero		1


	//   ....[88]....
        /*0694*/ 	.word	0x00005340
        /*0698*/ 	.word	0x000000ff
        /*069c*/ 	.word	0x00000068
        /*06a0*/ 	.short	0x010a
        /*06a2*/ 	.byte	0x15
	.zero		1


	//   ....[89]....
        /*06a4*/ 	.word	0x00005360
        /*06a8*/ 	.word	0x000000ff
        /*06ac*/ 	.word	0x00000070
        /*06b0*/ 	.short	0x010a
        /*06b2*/ 	.byte	0x15
	.zero		1


	//   ....[90]....
        /*06b4*/ 	.word	0x000053a0
        /*06b8*/ 	.word	0x00000000
        /*06bc*/ 	.word	0x00000078
        /*06c0*/ 	.short	0x010a
        /*06c2*/ 	.byte	0xff
	.zero		1


	//   ....[91]....
        /*06c4*/ 	.word	0x000056f0
        /*06c8*/ 	.word	0x00000003
        /*06cc*/ 	.word	0x00000090
        /*06d0*/ 	.short	0x010a
        /*06d2*/ 	.byte	0xff
	.zero		1


	//   ....[92]....
        /*06d4*/ 	.word	0x00005870
        /*06d8*/ 	.word	0x00000000
        /*06dc*/ 	.word	0x00000000
        /*06e0*/ 	.short	0x0101
        /*06e2*/ 	.byte	0xff
	.zero		1


	//   ....[93]....
        /*06e4*/ 	.word	0x00006440
        /*06e8*/ 	.word	0x000000ff
        /*06ec*/ 	.word	0x00000040
        /*06f0*/ 	.short	0x010a
        /*06f2*/ 	.byte	0x2c
	.zero		1


	//   ....[94]....
        /*06f4*/ 	.word	0x00006500
        /*06f8*/ 	.word	0x000000a6
        /*06fc*/ 	.word	0x000000b0
        /*0700*/ 	.short	0x010a
        /*0702*/ 	.byte	0xff
	.zero		1


	//   ....[95]....
        /*0704*/ 	.word	0x00006630
        /*0708*/ 	.word	0x000000ff
        /*070c*/ 	.word	0x00000040
        /*0710*/ 	.short	0x010a
        /*0712*/ 	.byte	0x2c
	.zero		1


	//   ....[96]....
        /*0714*/ 	.word	0x00006800
        /*0718*/ 	.word	0x000000a6
        /*071c*/ 	.word	0x000000b0
        /*0720*/ 	.short	0x010a
        /*0722*/ 	.byte	0xff
	.zero		1


	//   ....[97]....
        /*0724*/ 	.word	0x00007a80
        /*0728*/ 	.word	0x00000000
        /*072c*/ 	.word	0x00000000
        /*0730*/ 	.short	0x0101
        /*0732*/ 	.byte	0xff
	.zero		1


	//   ....[98]....
        /*0734*/ 	.word	0x00007a90
        /*0738*/ 	.word	0x00000003
        /*073c*/ 	.word	0x00000040
        /*0740*/ 	.short	0x010a
        /*0742*/ 	.byte	0xff
	.zero		1


	//   ....[99]....
        /*0744*/ 	.word	0x00007b70
        /*0748*/ 	.word	0x00000003
        /*074c*/ 	.word	0x00000040
        /*0750*/ 	.short	0x010a
        /*0752*/ 	.byte	0xff
	.zero		1


	//   ....[100]....
        /*0754*/ 	.word	0x00008eb0
        /*0758*/ 	.word	0x0000004d
        /*075c*/ 	.word	0x00000000
        /*0760*/ 	.short	0x0101
        /*0762*/ 	.byte	0xff
	.zero		1


	//   ....[101]....
        /*0764*/ 	.word	0x00008ed0
        /*0768*/ 	.word	0x00000000
        /*076c*/ 	.word	0x00000040
        /*0770*/ 	.short	0x010a
        /*0772*/ 	.byte	0xff
	.zero		1


	//   ....[102]....
        /*0774*/ 	.word	0x00008fa0
        /*0778*/ 	.word	0x00000000
        /*077c*/ 	.word	0x00000040
        /*0780*/ 	.short	0x010a
        /*0782*/ 	.byte	0xff
	.zero		1


	//   ....[103]....
        /*0784*/ 	.word	0x0000a2e0
        /*0788*/ 	.word	0x0000004a
        /*078c*/ 	.word	0x00000000
        /*0790*/ 	.short	0x0101
        /*0792*/ 	.byte	0xff
	.zero		1


	//   ....[104]....
        /*0794*/ 	.word	0x0000a300
        /*0798*/ 	.word	0x00000003
        /*079c*/ 	.word	0x00000040
        /*07a0*/ 	.short	0x010a
        /*07a2*/ 	.byte	0xff
	.zero		1


	//   ....[105]....
        /*07a4*/ 	.word	0x0000a3d0
        /*07a8*/ 	.word	0x00000003
        /*07ac*/ 	.word	0x00000040
        /*07b0*/ 	.short	0x010a
        /*07b2*/ 	.byte	0xff
	.zero		1


	//   ....[106]....
        /*07b4*/ 	.word	0x0000a720
        /*07b8*/ 	.word	0x000000a6
        /*07bc*/ 	.word	0x00000000
        /*07c0*/ 	.short	0x0101
        /*07c2*/ 	.byte	0xff
	.zero		1


	//   ....[107]....
        /*07c4*/ 	.word	0x0000b750
        /*07c8*/ 	.word	0x00000000
        /*07cc*/ 	.word	0x00000000
        /*07d0*/ 	.short	0x0101
        /*07d2*/ 	.byte	0xff
	.zero		1


	//   ....[108]....
        /*07d4*/ 	.word	0x0000b9e0
        /*07d8*/ 	.word	0x000000ff
        /*07dc*/ 	.word	0x00000000
        /*07e0*/ 	.short	0x0101
        /*07e2*/ 	.byte	0x04
	.zero		1


	//   ....[109]....
        /*07e4*/ 	.word	0x0000ba00
        /*07e8*/ 	.word	0x00000003
        /*07ec*/ 	.word	0x000000e0
        /*07f0*/ 	.short	0x010a
        /*07f2*/ 	.byte	0xff
	.zero		1


	//   ....[110]....
        /*07f4*/ 	.word	0x0000ba60
        /*07f8*/ 	.word	0x00000000
        /*07fc*/ 	.word	0x00000020
        /*0800*/ 	.short	0x010a
        /*0802*/ 	.byte	0xff
	.zero		1


	//   ....[111]....
        /*0804*/ 	.word	0x0000bac0
        /*0808*/ 	.word	0x00000000
        /*080c*/ 	.word	0x00000020
        /*0810*/ 	.short	0x010a
        /*0812*/ 	.byte	0xff
	.zero		1


	//   ....[112]....
        /*0814*/ 	.word	0x0000bb10
        /*0818*/ 	.word	0x00000003
        /*081c*/ 	.word	0x00000090
        /*0820*/ 	.short	0x010a
        /*0822*/ 	.byte	0xff
	.zero		1


	//   ....[113]....
        /*0824*/ 	.word	0x0000bb70
        /*0828*/ 	.word	0x00000000
        /*082c*/ 	.word	0x00000000
        /*0830*/ 	.short	0x010a
        /*0832*/ 	.byte	0xff
	.zero		1


	//   ....[114]....
        /*0834*/ 	.word	0x0000bbd0
        /*0838*/ 	.word	0x00000000
        /*083c*/ 	.word	0x00000000
        /*0840*/ 	.short	0x010a
        /*0842*/ 	.byte	0xff
	.zero		1


	//   ....[115]....
        /*0844*/ 	.word	0x0000bc30
        /*0848*/ 	.word	0x00000000
        /*084c*/ 	.word	0x00000000
        /*0850*/ 	.short	0x010a
        /*0852*/ 	.byte	0xff
	.zero		1


	//   ....[116]....
        /*0854*/ 	.word	0x0000bc80
        /*0858*/ 	.word	0x00000002
        /*085c*/ 	.word	0x000000d0
        /*0860*/ 	.short	0x010a
        /*0862*/ 	.byte	0xff
	.zero		1


	//   ....[117]....
        /*0864*/ 	.word	0x0000bce0
        /*0868*/ 	.word	0x00000002
        /*086c*/ 	.word	0x000000a0
        /*0870*/ 	.short	0x010a
        /*0872*/ 	.byte	0xff
	.zero		1


	//   ....[118]....
        /*0874*/ 	.word	0x0000bd30
        /*0878*/ 	.word	0x00000002
        /*087c*/ 	.word	0x00000090
        /*0880*/ 	.short	0x010a
        /*0882*/ 	.byte	0xff
	.zero		1


	//   ....[119]....
        /*0884*/ 	.word	0x0000bd90
        /*0888*/ 	.word	0x00000000
        /*088c*/ 	.word	0x000000a0
        /*0890*/ 	.short	0x010a
        /*0892*/ 	.byte	0xff
	.zero		1


	//   ....[120]....
        /*0894*/ 	.word	0x0000bdf0
        /*0898*/ 	.word	0x00000000
        /*089c*/ 	.word	0x00000008
        /*08a0*/ 	.short	0x010a
        /*08a2*/ 	.byte	0xff
	.zero		1


	//   ....[121]....
        /*08a4*/ 	.word	0x0000bed0
        /*08a8*/ 	.word	0x00000000
        /*08ac*/ 	.word	0x00000008
        /*08b0*/ 	.short	0x010a
        /*08b2*/ 	.byte	0xff
	.zero		1


	//   ....[122]....
        /*08b4*/ 	.word	0x0000bf20
        /*08b8*/ 	.word	0x00000000
        /*08bc*/ 	.word	0x00000090
        /*08c0*/ 	.short	0x010a
        /*08c2*/ 	.byte	0xff
	.zero		1


	//   ....[123]....
        /*08c4*/ 	.word	0x0000bf80
        /*08c8*/ 	.word	0x00000000
        /*08cc*/ 	.word	0x000000c0
        /*08d0*/ 	.short	0x010a
        /*08d2*/ 	.byte	0xff
	.zero		1


	//   ....[124]....
        /*08d4*/ 	.word	0x0000bfe0
        /*08d8*/ 	.word	0x00000000
        /*08dc*/ 	.word	0x00000000
        /*08e0*/ 	.short	0x010a
        /*08e2*/ 	.byte	0xff
	.zero		1


	//   ....[125]....
        /*08e4*/ 	.word	0x0000c040
        /*08e8*/ 	.word	0x00000000
        /*08ec*/ 	.word	0x00000000
        /*08f0*/ 	.short	0x010a
        /*08f2*/ 	.byte	0xff
	.zero		1


	//   ....[126]....
        /*08f4*/ 	.word	0x0000c0a0
        /*08f8*/ 	.word	0x00000000
        /*08fc*/ 	.word	0x000000f0
        /*0900*/ 	.short	0x010a
        /*0902*/ 	.byte	0xff
	.zero		1


	//   ....[127]....
        /*0904*/ 	.word	0x0000c0f0
        /*0908*/ 	.word	0x0000000c
        /*090c*/ 	.word	0x00000090
        /*0910*/ 	.short	0x010a
        /*0912*/ 	.byte	0xff
	.zero		1


	//   ....[128]....
        /*0914*/ 	.word	0x0000c150
        /*0918*/ 	.word	0x00000000
        /*091c*/ 	.word	0x00000088
        /*0920*/ 	.short	0x010a
        /*0922*/ 	.byte	0xff
	.zero		1


	//   ....[129]....
        /*0924*/ 	.word	0x0000c1b0
        /*0928*/ 	.word	0x00000000
        /*092c*/ 	.word	0x00000060
        /*0930*/ 	.short	0x010a
        /*0932*/ 	.byte	0xff
	.zero		1


	//   ....[130]....
        /*0934*/ 	.word	0x0000c210
        /*0938*/ 	.word	0x00000000
        /*093c*/ 	.word	0x00000068
        /*0940*/ 	.short	0x010a
        /*0942*/ 	.byte	0xff
	.zero		1


	//   ....[131]....
        /*0944*/ 	.word	0x0000c270
        /*0948*/ 	.word	0x00000000
        /*094c*/ 	.word	0x00000070
        /*0950*/ 	.short	0x010a
        /*0952*/ 	.byte	0xff
	.zero		1


	//   ....[132]....
        /*0954*/ 	.word	0x0000c2d0
        /*0958*/ 	.word	0x00000000
        /*095c*/ 	.word	0x00000078
        /*0960*/ 	.short	0x010a
        /*0962*/ 	.byte	0xff
	.zero		1


	//   ....[133]....
        /*0964*/ 	.word	0x0000c330
        /*0968*/ 	.word	0x00000000
        /*096c*/ 	.word	0x00000060
        /*0970*/ 	.short	0x010a
        /*0972*/ 	.byte	0xff
	.zero		1


	//   ....[134]....
        /*0974*/ 	.word	0x0000c390
        /*0978*/ 	.word	0x00000000
        /*097c*/ 	.word	0x00000068
        /*0980*/ 	.short	0x010a
        /*0982*/ 	.byte	0xff
	.zero		1


	//   ....[135]....
        /*0984*/ 	.word	0x0000c3f0
        /*0988*/ 	.word	0x00000000
        /*098c*/ 	.word	0x00000070
        /*0990*/ 	.short	0x010a
        /*0992*/ 	.byte	0xff
	.zero		1


	//   ....[136]....
        /*0994*/ 	.word	0x0000c440
        /*0998*/ 	.word	0x00000003
        /*099c*/ 	.word	0x00000090
        /*09a0*/ 	.short	0x010a
        /*09a2*/ 	.byte	0xff
	.zero		1


	//   ....[137]....
        /*09a4*/ 	.word	0x0000c4a0
        /*09a8*/ 	.word	0x00000000
        /*09ac*/ 	.word	0x00000040
        /*09b0*/ 	.short	0x010a
        /*09b2*/ 	.byte	0xff
	.zero		1


	//   ....[138]....
        /*09b4*/ 	.word	0x0000c4f0
        /*09b8*/ 	.word	0x000000a6
        /*09bc*/ 	.word	0x000000b0
        /*09c0*/ 	.short	0x010a
        /*09c2*/ 	.byte	0xff
	.zero		1


	//   ....[139]....
        /*09c4*/ 	.word	0x0000c540
        /*09c8*/ 	.word	0x00000003
        /*09cc*/ 	.word	0x00000040
        /*09d0*/ 	.short	0x010a
        /*09d2*/ 	.byte	0xff
	.zero		1


	//   ....[140]....
        /*09d4*/ 	.word	0x0000c590
        /*09d8*/ 	.word	0x00000000
        /*09dc*/ 	.word	0x00000040
        /*09e0*/ 	.short	0x010a
        /*09e2*/ 	.byte	0xff
	.zero		1


	//   ....[141]....
        /*09e4*/ 	.word	0x0000c5e0
        /*09e8*/ 	.word	0x00000003
        /*09ec*/ 	.word	0x00000040
        /*09f0*/ 	.short	0x010a
        /*09f2*/ 	.byte	0xff
	.zero		1


	//----- nvinfo : EIATTR_NUM_MBARRIERS
	.align		4
.L_47:
        /*09f4*/ 	.byte	0x03, 0x38
        /*09f6*/ 	.short	0x001f


	//----- nvinfo : EIATTR_EXIT_INSTR_OFFSETS
	.align		4
        /*09f8*/ 	.byte	0x04, 0x1c
        /*09fa*/ 	.short	(.L_49 - .L_48)


	//   ....[0]....
.L_48:
        /*09fc*/ 	.word	0x00002ac0


	//   ....[1]....
        /*0a00*/ 	.word	0x00002fb0


	//   ....[2]....
        /*0a04*/ 	.word	0x00003010


	//   ....[3]....
        /*0a08*/ 	.word	0x00004270


	//   ....[4]....
        /*0a0c*/ 	.word	0x000053d0


	//   ....[5]....
        /*0a10*/ 	.word	0x00005410


	//   ....[6]....
        /*0a14*/ 	.word	0x0000b8d0


	//   ....[7]....
        /*0a18*/ 	.word	0x0000b950


	//   ....[8]....
        /*0a1c*/ 	.word	0x0000b980


	//   ....[9]....
        /*0a20*/ 	.word	0x0000b9f0


	//----- nvinfo : EIATTR_MAX_THREADS
	.align		4
.L_49:
        /*0a24*/ 	.byte	0x04, 0x05
        /*0a26*/ 	.short	(.L_51 - .L_50)
.L_50:
        /*0a28*/ 	.word	0x00000100
        /*0a2c*/ 	.word	0x00000001
        /*0a30*/ 	.word	0x00000001


	//----- nvinfo : EIATTR_CRS_STACK_SIZE
	.align		4
.L_51:
        /*0a34*/ 	.byte	0x04, 0x1e
        /*0a36*/ 	.short	(.L_53 - .L_52)
.L_52:
        /*0a38*/ 	.word	0x00000000


	//----- nvinfo : EIATTR_CBANK_PARAM_SIZE
	.align		4
.L_53:
        /*0a3c*/ 	.byte	0x03, 0x19
        /*0a3e*/ 	.short	0x0800


	//----- nvinfo : EIATTR_PARAM_CBANK
	.align		4
        /*0a40*/ 	.byte	0x04, 0x0a
        /*0a42*/ 	.short	(.L_55 - .L_54)
	.align		4
.L_54:
        /*0a44*/ 	.word	index@(.nv.constant0._ZN7cutlass13device_kernelINS_4gemm6kernel13GemmUniversalIN4cute5tupleIJiiiiEEENS1_10collective13CollectiveMmaINS1_35MainloopSm100TmaUmmaWarpSpecializedILi4ELi2ELi2ENS5_IJNS4_1CILi2EEESB_NSA_ILi1EEEEEEEENS5_IJNSA_ILi256EEESF_NSA_ILi64EEEEEENS_6half_tENS5_IJlSC_lEEESI_SJ_NS4_8TiledMMAINS4_8MMA_AtomIJNS4_26SM100_MMA_F16BF16_2x1SM_SSISI_SI_fLi256ELi256ELNS4_4UMMA5MajorE0ELSO_0ELNSN_7ScaleInE0ELSP_0EEEEEENS4_6LayoutINS5_IJSC_SC_SC_EEENS5_IJNSA_ILi0EEESU_SU_EEEEENS5_IJNS4_10UnderscoreESX_SX_EEEEENS4_28SM100_TMA_2SM_LOAD_MULTICASTENS4_14ComposedLayoutINS4_7SwizzleILi3ELi4ELi3EEENS4_18smem_ptr_flag_bitsILi16EEENSS_INS5_IJNSA_ILi8EEESG_EEENS5_IJSG_SC_EEEEEEEvNS4_8identityENS4_18SM100_TMA_2SM_LOADES1A_vS1B_EENS_8epilogue10collective18CollectiveEpilogueINS1E_23Sm100TmaWarpSpecializedILi4ELi2ELi64ELb1ELb0EEEJNS5_IJNSA_ILi128EEESF_SG_EEENS5_IJNSS_IS1J_SC_EENSS_ISG_SC_EEEEESI_SJ_SI_SJ_NS1E_6fusion15FusionCallbacksIS1I_NS1O_17LinearCombinationISI_fSI_fLNS_15FloatRoundStyleE2EEES1K_S1N_JEEENS4_5SM1004TMEM4LOAD26SM100_TMEM_LOAD_32dp32b64xENS4_13SM90_TMA_LOADES1A_NS4_39AutoVectorizingCopyWithAssumedAlignmentILi128EEENS4_14SM90_TMA_STOREES1A_S20_S20_EEEvvEEEEvNT_6ParamsE)
        /*0a48*/ 	.short	0x0380
        /*0a4a*/ 	.short	0x0800


	//----- nvinfo : EIATTR_SW_WAR
	.align		4
.L_55:
        /*0a4c*/ 	.byte	0x04, 0x36
        /*0a4e*/ 	.short	(.L_57 - .L_56)
.L_56:
        /*0a50*/ 	.word	0x00000008
.L_57:


//--------------------- .nv.callgraph             --------------------------
	.section	.nv.callgraph,"",@"SHT_CUDA_CALLGRAPH"
	.align	4
	.sectionentsize	8
	.align		4
        /*0000*/ 	.word	0x00000000
	.align		4
        /*0004*/ 	.word	0xffffffff
	.align		4
        /*0008*/ 	.word	index@(_ZN7cutlass13device_kernelINS_4gemm6kernel13GemmUniversalIN4cute5tupleIJiiiiEEENS1_10collective13CollectiveMmaINS1_35MainloopSm100TmaUmmaWarpSpecializedILi4ELi2ELi2ENS5_IJNS4_1CILi2EEESB_NSA_ILi1EEEEEEEENS5_IJNSA_ILi256EEESF_NSA_ILi64EEEEEENS_6half_tENS5_IJlSC_lEEESI_SJ_NS4_8TiledMMAINS4_8MMA_AtomIJNS4_26SM100_MMA_F16BF16_2x1SM_SSISI_SI_fLi256ELi256ELNS4_4UMMA5MajorE0ELSO_0ELNSN_7ScaleInE0ELSP_0EEEEEENS4_6LayoutINS5_IJSC_SC_SC_EEENS5_IJNSA_ILi0EEESU_SU_EEEEENS5_IJNS4_10UnderscoreESX_SX_EEEEENS4_28SM100_TMA_2SM_LOAD_MULTICASTENS4_14ComposedLayoutINS4_7SwizzleILi3ELi4ELi3EEENS4_18smem_ptr_flag_bitsILi16EEENSS_INS5_IJNSA_ILi8EEESG_EEENS5_IJSG_SC_EEEEEEEvNS4_8identityENS4_18SM100_TMA_2SM_LOADES1A_vS1B_EENS_8epilogue10collective18CollectiveEpilogueINS1E_23Sm100TmaWarpSpecializedILi4ELi2ELi64ELb1ELb0EEEJNS5_IJNSA_ILi128EEESF_SG_EEENS5_IJNSS_IS1J_SC_EENSS_ISG_SC_EEEEESI_SJ_SI_SJ_NS1E_6fusion15FusionCallbacksIS1I_NS1O_17LinearCombinationISI_fSI_fLNS_15FloatRoundStyleE2EEES1K_S1N_JEEENS4_5SM1004TMEM4LOAD26SM100_TMEM_LOAD_32dp32b64xENS4_13SM90_TMA_LOADES1A_NS4_39AutoVectorizingCopyWithAssumedAlignmentILi128EEENS4_14SM90_TMA_STOREES1A_S20_S20_EEEvvEEEEvNT_6ParamsE)
	.align		4
        /*000c*/ 	.word	index@(__assertfail)
	.align		4
        /*0010*/ 	.word	0x00000000
	.align		4
        /*0014*/ 	.word	0xfffffffe
	.align		4
        /*0018*/ 	.word	0x00000000
	.align		4
        /*001c*/ 	.word	0xfffffffd
	.align		4
        /*0020*/ 	.word	0x00000000
	.align		4
        /*0024*/ 	.word	0xfffffffc


//--------------------- .nv.constant4             --------------------------
	.section	.nv.constant4,"a",@progbits
	.align	8
	.align		8
.nv.constant4:
        /*0000*/ 	.dword	__assertfail
	.align		8
        /*0008*/ 	.dword	__unnamed_1
	.align		8
        /*0010*/ 	.dword	__unnamed_2
	.align		8
        /*0018*/ 	.dword	_ZN39_INTERNAL_59619730_4_k_cu_7532387a_68344cuda3std3__45__cpo5beginE
	.align		8
        /*0020*/ 	.dword	_ZN39_INTERNAL_59619730_4_k_cu_7532387a_68344cuda3std3__45__cpo3endE
	.align		8
        /*0028*/ 	.dword	_ZN39_INTERNAL_59619730_4_k_cu_7532387a_68344cuda3std3__45__cpo6cbeginE
	.align		8
        /*0030*/ 	.dword	_ZN39_INTERNAL_59619730_4_k_cu_7532387a_68344cuda3std3__45__cpo4cendE
	.align		8
        /*0038*/ 	.dword	_ZN39_INTERNAL_59619730_4_k_cu_7532387a_68344cuda3std3__441_GLOBAL__N__59619730_4_k_cu_7532387a_68346ignoreE
	.align		8
        /*0040*/ 	.dword	_ZN39_INTERNAL_59619730_4_k_cu_7532387a_68344cuda3std3__419piecewise_constructE
	.align		8
        /*0048*/ 	.dword	_ZN39_INTERNAL_59619730_4_k_cu_7532387a_68344cuda3std3__48in_placeE
	.align		8
        /*0050*/ 	.dword	_ZN39_INTERNAL_59619730_4_k_cu_7532387a_68344cuda3std6ranges3__45__cpo4swapE
	.align		8
        /*0058*/ 	.dword	_ZN39_INTERNAL_59619730_4_k_cu_7532387a_68344cuda3std6ranges3__45__cpo9iter_moveE
	.align		8
        /*0060*/ 	.dword	_ZN39_INTERNAL_59619730_4_k_cu_7532387a_68344cute7productE
	.align		8
        /*0068*/ 	.dword	_ZN39_INTERNAL_59619730_4_k_cu_7532387a_68344cute1_E
	.align		8
        /*0070*/ 	.dword	$str$25
	.align		8
        /*0078*/ 	.dword	$str$26
	.align		8
        /*0080*/ 	.dword	$str$27
	.align		8
        /*0088*/ 	.dword	$str$28


//--------------------- .text._ZN7cutlass13device_kernelINS_4gemm6kernel13GemmUniversalIN4cute5tupleIJiiiiEEENS1_10collective13CollectiveMmaINS1_35MainloopSm100TmaUmmaWarpSpecializedILi4ELi2ELi2ENS5_IJNS4_1CILi2EEESB_NSA_ILi1EEEEEEEENS5_IJNSA_ILi256EEESF_NSA_ILi64EEEEEENS_6half_tENS5_IJlSC_lEEESI_SJ_NS4_8TiledMMAINS4_8MMA_AtomIJNS4_26SM100_MMA_F16BF16_2x1SM_SSISI_SI_fLi256ELi256ELNS4_4UMMA5MajorE0ELSO_0ELNSN_7ScaleInE0ELSP_0EEEEEENS4_6LayoutINS5_IJSC_SC_SC_EEENS5_IJNSA_ILi0EEESU_SU_EEEEENS5_IJNS4_10UnderscoreESX_SX_EEEEENS4_28SM100_TMA_2SM_LOAD_MULTICASTENS4_14ComposedLayoutINS4_7SwizzleILi3ELi4ELi3EEENS4_18smem_ptr_flag_bitsILi16EEENSS_INS5_IJNSA_ILi8EEESG_EEENS5_IJSG_SC_EEEEEEEvNS4_8identityENS4_18SM100_TMA_2SM_LOADES1A_vS1B_EENS_8epilogue10collective18CollectiveEpilogueINS1E_23Sm100TmaWarpSpecializedILi4ELi2ELi64ELb1ELb0EEEJNS5_IJNSA_ILi128EEESF_SG_EEENS5_IJNSS_IS1J_SC_EENSS_ISG_SC_EEEEESI_SJ_SI_SJ_NS1E_6fusion15FusionCallbacksIS1I_NS1O_17LinearCombinationISI_fSI_fLNS_15FloatRoundStyleE2EEES1K_S1N_JEEENS4_5SM1004TMEM4LOAD26SM100_TMEM_LOAD_32dp32b64xENS4_13SM90_TMA_LOADES1A_NS4_39AutoVectorizingCopyWithAssumedAlignmentILi128EEENS4_14SM90_TMA_STOREES1A_S20_S20_EEEvvEEEEvNT_6ParamsE --------------------------
	.section	.text._ZN7cutlass13device_kernelINS_4gemm6kernel13GemmUniversalIN4cute5tupleIJiiiiEEENS1_10collective13CollectiveMmaINS1_35MainloopSm100TmaUmmaWarpSpecializedILi4ELi2ELi2ENS5_IJNS4_1CILi2EEESB_NSA_ILi1EEEEEEEENS5_IJNSA_ILi256EEESF_NSA_ILi64EEEEEENS_6half_tENS5_IJlSC_lEEESI_SJ_NS4_8TiledMMAINS4_8MMA_AtomIJNS4_26SM100_MMA_F16BF16_2x1SM_SSISI_SI_fLi256ELi256ELNS4_4UMMA5MajorE0ELSO_0ELNSN_7ScaleInE0ELSP_0EEEEEENS4_6LayoutINS5_IJSC_SC_SC_EEENS5_IJNSA_ILi0EEESU_SU_EEEEENS5_IJNS4_10UnderscoreESX_SX_EEEEENS4_28SM100_TMA_2SM_LOAD_MULTICASTENS4_14ComposedLayoutINS4_7SwizzleILi3ELi4ELi3EEENS4_18smem_ptr_flag_bitsILi16EEENSS_INS5_IJNSA_ILi8EEESG_EEENS5_IJSG_SC_EEEEEEEvNS4_8identityENS4_18SM100_TMA_2SM_LOADES1A_vS1B_EENS_8epilogue10collective18CollectiveEpilogueINS1E_23Sm100TmaWarpSpecializedILi4ELi2ELi64ELb1ELb0EEEJNS5_IJNSA_ILi128EEESF_SG_EEENS5_IJNSS_IS1J_SC_EENSS_ISG_SC_EEEEESI_SJ_SI_SJ_NS1E_6fusion15FusionCallbacksIS1I_NS1O_17LinearCombinationISI_fSI_fLNS_15FloatRoundStyleE2EEES1K_S1N_JEEENS4_5SM1004TMEM4LOAD26SM100_TMEM_LOAD_32dp32b64xENS4_13SM90_TMA_LOADES1A_NS4_39AutoVectorizingCopyWithAssumedAlignmentILi128EEENS4_14SM90_TMA_STOREES1A_S20_S20_EEEvvEEEEvNT_6ParamsE,"ax",@progbits
	.align	128
.text._ZN7cutlass13device_kernelINS_4gemm6kernel13GemmUniversalIN4cute5tupleIJiiiiEEENS1_10collective13CollectiveMmaINS1_35MainloopSm100TmaUmmaWarpSpecializedILi4ELi2ELi2ENS5_IJNS4_1CILi2EEESB_NSA_ILi1EEEEEEEENS5_IJNSA_ILi256EEESF_NSA_ILi64EEEEEENS_6half_tENS5_IJlSC_lEEESI_SJ_NS4_8TiledMMAINS4_8MMA_AtomIJNS4_26SM100_MMA_F16BF16_2x1SM_SSISI_SI_fLi256ELi256ELNS4_4UMMA5MajorE0ELSO_0ELNSN_7ScaleInE0ELSP_0EEEEEENS4_6LayoutINS5_IJSC_SC_SC_EEENS5_IJNSA_ILi0EEESU_SU_EEEEENS5_IJNS4_10UnderscoreESX_SX_EEEEENS4_28SM100_TMA_2SM_LOAD_MULTICASTENS4_14ComposedLayoutINS4_7SwizzleILi3ELi4ELi3EEENS4_18smem_ptr_flag_bitsILi16EEENSS_INS5_IJNSA_ILi8EEESG_EEENS5_IJSG_SC_EEEEEEEvNS4_8identityENS4_18SM100_TMA_2SM_LOADES1A_vS1B_EENS_8epilogue10collective18CollectiveEpilogueINS1E_23Sm100TmaWarpSpecializedILi4ELi2ELi64ELb1ELb0EEEJNS5_IJNSA_ILi128EEESF_SG_EEENS5_IJNSS_IS1J_SC_EENSS_ISG_SC_EEEEESI_SJ_SI_SJ_NS1E_6fusion15FusionCallbacksIS1I_NS1O_17LinearCombinationISI_fSI_fLNS_15FloatRoundStyleE2EEES1K_S1N_JEEENS4_5SM1004TMEM4LOAD26SM100_TMEM_LOAD_32dp32b64xENS4_13SM90_TMA_LOADES1A_NS4_39AutoVectorizingCopyWithAssumedAlignmentILi128EEENS4_14SM90_TMA_STOREES1A_S20_S20_EEEvvEEEEvNT_6ParamsE:
        .type           _ZN7cutlass13device_kernelINS_4gemm6kernel13GemmUniversalIN4cute5tupleIJiiiiEEENS1_10collective13CollectiveMmaINS1_35MainloopSm100TmaUmmaWarpSpecializedILi4ELi2ELi2ENS5_IJNS4_1CILi2EEESB_NSA_ILi1EEEEEEEENS5_IJNSA_ILi256EEESF_NSA_ILi64EEEEEENS_6half_tENS5_IJlSC_lEEESI_SJ_NS4_8TiledMMAINS4_8MMA_AtomIJNS4_26SM100_MMA_F16BF16_2x1SM_SSISI_SI_fLi256ELi256ELNS4_4UMMA5MajorE0ELSO_0ELNSN_7ScaleInE0ELSP_0EEEEEENS4_6LayoutINS5_IJSC_SC_SC_EEENS5_IJNSA_ILi0EEESU_SU_EEEEENS5_IJNS4_10UnderscoreESX_SX_EEEEENS4_28SM100_TMA_2SM_LOAD_MULTICASTENS4_14ComposedLayoutINS4_7SwizzleILi3ELi4ELi3EEENS4_18smem_ptr_flag_bitsILi16EEENSS_INS5_IJNSA_ILi8EEESG_EEENS5_IJSG_SC_EEEEEEEvNS4_8identityENS4_18SM100_TMA_2SM_LOADES1A_vS1B_EENS_8epilogue10collective18CollectiveEpilogueINS1E_23Sm100TmaWarpSpecializedILi4ELi2ELi64ELb1ELb0EEEJNS5_IJNSA_ILi128EEESF_SG_EEENS5_IJNSS_IS1J_SC_EENSS_ISG_SC_EEEEESI_SJ_SI_SJ_NS1E_6fusion15FusionCallbacksIS1I_NS1O_17LinearCombinationISI_fSI_fLNS_15FloatRoundStyleE2EEES1K_S1N_JEEENS4_5SM1004TMEM4LOAD26SM100_TMEM_LOAD_32dp32b64xENS4_13SM90_TMA_LOADES1A_NS4_39AutoVectorizingCopyWithAssumedAlignmentILi128EEENS4_14SM90_TMA_STOREES1A_S20_S20_EEEvvEEEEvNT_6ParamsE,@function
        .size           _ZN7cutlass13device_kernelINS_4gemm6kernel13GemmUniversalIN4cute5tupleIJiiiiEEENS1_10collective13CollectiveMmaINS1_35MainloopSm100TmaUmmaWarpSpecializedILi4ELi2ELi2ENS5_IJNS4_1CILi2EEESB_NSA_ILi1EEEEEEEENS5_IJNSA_ILi256EEESF_NSA_ILi64EEEEEENS_6half_tENS5_IJlSC_lEEESI_SJ_NS4_8TiledMMAINS4_8MMA_AtomIJNS4_26SM100_MMA_F16BF16_2x1SM_SSISI_SI_fLi256ELi256ELNS4_4UMMA5MajorE0ELSO_0ELNSN_7ScaleInE0ELSP_0EEEEEENS4_6LayoutINS5_IJSC_SC_SC_EEENS5_IJNSA_ILi0EEESU_SU_EEEEENS5_IJNS4_10UnderscoreESX_SX_EEEEENS4_28SM100_TMA_2SM_LOAD_MULTICASTENS4_14ComposedLayoutINS4_7SwizzleILi3ELi4ELi3EEENS4_18smem_ptr_flag_bitsILi16EEENSS_INS5_IJNSA_ILi8EEESG_EEENS5_IJSG_SC_EEEEEEEvNS4_8identityENS4_18SM100_TMA_2SM_LOADES1A_vS1B_EENS_8epilogue10collective18CollectiveEpilogueINS1E_23Sm100TmaWarpSpecializedILi4ELi2ELi64ELb1ELb0EEEJNS5_IJNSA_ILi128EEESF_SG_EEENS5_IJNSS_IS1J_SC_EENSS_ISG_SC_EEEEESI_SJ_SI_SJ_NS1E_6fusion15FusionCallbacksIS1I_NS1O_17LinearCombinationISI_fSI_fLNS_15FloatRoundStyleE2EEES1K_S1N_JEEENS4_5SM1004TMEM4LOAD26SM100_TMEM_LOAD_32dp32b64xENS4_13SM90_TMA_LOADES1A_NS4_39AutoVectorizingCopyWithAssumedAlignmentILi128EEENS4_14SM90_TMA_STOREES1A_S20_S20_EEEvvEEEEvNT_6ParamsE,(.L_x_191 - _ZN7cutlass13device_kernelINS_4gemm6kernel13GemmUniversalIN4cute5tupleIJiiiiEEENS1_10collective13CollectiveMmaINS1_35MainloopSm100TmaUmmaWarpSpecializedILi4ELi2ELi2ENS5_IJNS4_1CILi2EEESB_NSA_ILi1EEEEEEEENS5_IJNSA_ILi256EEESF_NSA_ILi64EEEEEENS_6half_tENS5_IJlSC_lEEESI_SJ_NS4_8TiledMMAINS4_8MMA_AtomIJNS4_26SM100_MMA_F16BF16_2x1SM_SSISI_SI_fLi256ELi256ELNS4_4UMMA5MajorE0ELSO_0ELNSN_7ScaleInE0ELSP_0EEEEEENS4_6LayoutINS5_IJSC_SC_SC_EEENS5_IJNSA_ILi0EEESU_SU_EEEEENS5_IJNS4_10UnderscoreESX_SX_EEEEENS4_28SM100_TMA_2SM_LOAD_MULTICASTENS4_14ComposedLayoutINS4_7SwizzleILi3ELi4ELi3EEENS4_18smem_ptr_flag_bitsILi16EEENSS_INS5_IJNSA_ILi8EEESG_EEENS5_IJSG_SC_EEEEEEEvNS4_8identityENS4_18SM100_TMA_2SM_LOADES1A_vS1B_EENS_8epilogue10collective18CollectiveEpilogueINS1E_23Sm100TmaWarpSpecializedILi4ELi2ELi64ELb1ELb0EEEJNS5_IJNSA_ILi128EEESF_SG_EEENS5_IJNSS_IS1J_SC_EENSS_ISG_SC_EEEEESI_SJ_SI_SJ_NS1E_6fusion15FusionCallbacksIS1I_NS1O_17LinearCombinationISI_fSI_fLNS_15FloatRoundStyleE2EEES1K_S1N_JEEENS4_5SM1004TMEM4LOAD26SM100_TMEM_LOAD_32dp32b64xENS4_13SM90_TMA_LOADES1A_NS4_39AutoVectorizingCopyWithAssumedAlignmentILi128EEENS4_14SM90_TMA_STOREES1A_S20_S20_EEEvvEEEEvNT_6ParamsE)
        .other          _ZN7cutlass13device_kernelINS_4gemm6kernel13GemmUniversalIN4cute5tupleIJiiiiEEENS1_10collective13CollectiveMmaINS1_35MainloopSm100TmaUmmaWarpSpecializedILi4ELi2ELi2ENS5_IJNS4_1CILi2EEESB_NSA_ILi1EEEEEEEENS5_IJNSA_ILi256EEESF_NSA_ILi64EEEEEENS_6half_tENS5_IJlSC_lEEESI_SJ_NS4_8TiledMMAINS4_8MMA_AtomIJNS4_26SM100_MMA_F16BF16_2x1SM_SSISI_SI_fLi256ELi256ELNS4_4UMMA5MajorE0ELSO_0ELNSN_7ScaleInE0ELSP_0EEEEEENS4_6LayoutINS5_IJSC_SC_SC_EEENS5_IJNSA_ILi0EEESU_SU_EEEEENS5_IJNS4_10UnderscoreESX_SX_EEEEENS4_28SM100_TMA_2SM_LOAD_MULTICASTENS4_14ComposedLayoutINS4_7SwizzleILi3ELi4ELi3EEENS4_18smem_ptr_flag_bitsILi16EEENSS_INS5_IJNSA_ILi8EEESG_EEENS5_IJSG_SC_EEEEEEEvNS4_8identityENS4_18SM100_TMA_2SM_LOADES1A_vS1B_EENS_8epilogue10collective18CollectiveEpilogueINS1E_23Sm100TmaWarpSpecializedILi4ELi2ELi64ELb1ELb0EEEJNS5_IJNSA_ILi128EEESF_SG_EEENS5_IJNSS_IS1J_SC_EENSS_ISG_SC_EEEEESI_SJ_SI_SJ_NS1E_6fusion15FusionCallbacksIS1I_NS1O_17LinearCombinationISI_fSI_fLNS_15FloatRoundStyleE2EEES1K_S1N_JEEENS4_5SM1004TMEM4LOAD26SM100_TMEM_LOAD_32dp32b64xENS4_13SM90_TMA_LOADES1A_NS4_39AutoVectorizingCopyWithAssumedAlignmentILi128EEENS4_14SM90_TMA_STOREES1A_S20_S20_EEEvvEEEEvNT_6ParamsE,@"STO_CUDA_ENTRY STV_DEFAULT"
_ZN7cutlass13device_kernelINS_4gemm6kernel13GemmUniversalIN4cute5tupleIJiiiiEEENS1_10collective13CollectiveMmaINS1_35MainloopSm100TmaUmmaWarpSpecializedILi4ELi2ELi2ENS5_IJNS4_1CILi2EEESB_NSA_ILi1EEEEEEEENS5_IJNSA_ILi256EEESF_NSA_ILi64EEEEEENS_6half_tENS5_IJlSC_lEEESI_SJ_NS4_8TiledMMAINS4_8MMA_AtomIJNS4_26SM100_MMA_F16BF16_2x1SM_SSISI_SI_fLi256ELi256ELNS4_4UMMA5MajorE0ELSO_0ELNSN_7ScaleInE0ELSP_0EEEEEENS4_6LayoutINS5_IJSC_SC_SC_EEENS5_IJNSA_ILi0EEESU_SU_EEEEENS5_IJNS4_10UnderscoreESX_SX_EEEEENS4_28SM100_TMA_2SM_LOAD_MULTICASTENS4_14ComposedLayoutINS4_7SwizzleILi3ELi4ELi3EEENS4_18smem_ptr_flag_bitsILi16EEENSS_INS5_IJNSA_ILi8EEESG_EEENS5_IJSG_SC_EEEEEEEvNS4_8identityENS4_18SM100_TMA_2SM_LOADES1A_vS1B_EENS_8epilogue10collective18CollectiveEpilogueINS1E_23Sm100TmaWarpSpecializedILi4ELi2ELi64ELb1ELb0EEEJNS5_IJNSA_ILi128EEESF_SG_EEENS5_IJNSS_IS1J_SC_EENSS_ISG_SC_EEEEESI_SJ_SI_SJ_NS1E_6fusion15FusionCallbacksIS1I_NS1O_17LinearCombinationISI_fSI_fLNS_15FloatRoundStyleE2EEES1K_S1N_JEEENS4_5SM1004TMEM4LOAD26SM100_TMEM_LOAD_32dp32b64xENS4_13SM90_TMA_LOADES1A_NS4_39AutoVectorizingCopyWithAssumedAlignmentILi128EEENS4_14SM90_TMA_STOREES1A_S20_S20_EEEvvEEEEvNT_6ParamsE:
[----:B------:R-:W1:Y:S01]  /*0000*/  LDC R1, c[0x0][0x37c] ;  /* 0x0000df00ff017b82 */ /* 0x000e620000000800 */
[----:B------:R-:W2:Y:S01]  /*0010*/  S2R R160, SR_TID.X ;  /* 0x0000000000a07919 */ /* 0x000ea20000002100 */
[----:B------:R-:W3:Y:S06]  /*0020*/  LDCU.64 UR8, c[0x0][0x890] ;  /* 0x00011200ff0877ac */ /* 0x000eec0008000a00 */
[----:B------:R-:W4:Y:S01]  /*0030*/  S2UR UR47, SR_CgaCtaId ;  /* 0x00000000002f79c3 */ /* 0x000f220000008800 */
[----:B------:R-:W-:Y:S02]  /*0040*/  PRMT R146, RZ, 0x7610, R146 ;  /* 0x00007610ff927816 */ /* 0x000fe40000000092 */
[----:B------:R-:W-:Y:S01]  /*0050*/  ELECT P1, URZ, PT ;  /* 0x0000000000ff782f */ /* 0x000fe20003820000 */
[----:B---3--:R-:W-:-:S04]  /*0060*/  UISETP.NE.U32.AND UP0, UPT, UR8, URZ, UPT ;  /* 0x000000ff0800728c */ /* 0x008fc8000bf05070 */
[----:B------:R-:W-:Y:S02]  /*0070*/  UISETP.NE.AND.EX UP0, UPT, UR9, URZ, UPT, UP0 ;  /* 0x000000ff0900728c */ /* 0x000fe4000bf05300 */
[----:B----4-:R-:W-:Y:S02]  /*0080*/  ULOP3.LUT UR46, UR47, 0x1, URZ, 0xc0, !UPT ;  /* 0x000000012f2e7892 */ /* 0x010fe4000f8ec0ff */
[----:B------:R-:W-:Y:S01]  /*0090*/  ULOP3.LUT UR48, UR47, 0x1, URZ, 0x3c, !UPT ;  /* 0x000000012f307892 */ /* 0x000fe2000f8e3cff */
[----:B--2---:R-:W-:-:S05]  /*00a0*/  SHF.R.U32.HI R147, RZ, 0x5, R160 ;  /* 0x00000005ff937819 */ /* 0x004fca00000116a0 */
[----:B------:R-:W2:Y:S02]  /*00b0*/  SHFL.IDX PT, R0, R147, RZ, 0x1f ;  /* 0x00001fff93007589 */ /* 0x000ea400000e0000 */
[----:B--2---:R-:W-:Y:S01]  /*00c0*/  R2UR UR17, R0 ;  /* 0x00000000001172ca */ /* 0x004fe200000e0000 */
[----:B-1----:R-:W-:-:S14]  /*00d0*/  BRA.U UP0, `(.L_x_0) ;  /* 0x0000000100307547 */ /* 0x002fdc000b800000 */
[----:B------:R-:W1:Y:S02]  /*00e0*/  LDCU.64 UR4, c[0x0][0x888] ;  /* 0x00011100ff0477ac */ /* 0x000e640008000a00 */
[----:B-1----:R-:W-:-:S04]  /*00f0*/  UISETP.NE.U32.AND UP0, UPT, UR4, URZ, UPT ;  /* 0x000000ff0400728c */ /* 0x002fc8000bf05070 */
[----:B------:R-:W-:-:S09]  /*0100*/  UISETP.NE.AND.EX UP0, UPT, UR5, URZ, UPT, UP0 ;  /* 0x000000ff0500728c */ /* 0x000fd2000bf05300 */
[----:B------:R-:W-:Y:S05]  /*0110*/  BRA.U !UP0, `(.L_x_1) ;  /* 0x0000000108147547 */ /* 0x000fea000b800000 */
[----:B------:R-:W1:Y:S01]  /*0120*/  LDC.64 R2, c[0x0][0x888] ;  /* 0x00022200ff027b82 */ /* 0x000e620000000a00 */
[----:B------:R-:W1:Y:S02]  /*0130*/  LDCU.64 UR4, c[0x0][0x358] ;  /* 0x00006b00ff0477ac */ /* 0x000e640008000a00 */
[----:B-1----:R1:W5:Y:S01]  /*0140*/  LDG.E R73, desc[UR4][R2.64] ;  /* 0x0000000402497981 */ /* 0x002362000c1e1900 */
[----:B------:R-:W-:Y:S01]  /*0150*/  HFMA2 R146, -RZ, RZ, 0, 5.9604644775390625e-08 ;  /* 0x00000001ff927431 */ /* 0x000fe200000001ff */
[----:B------:R-:W-:Y:S05]  /*0160*/  BRA `(.L_x_0) ;  /* 0x00000000000c7947 */ /* 0x000fea0003800000 */
.L_x_1:
[----:B------:R-:W1:Y:S01]  /*0170*/  LDCU UR4, c[0x0][0x880] ;  /* 0x00011000ff0477ac */ /* 0x000e620008000800 */
[----:B------:R-:W-:Y:S01]  /*0180*/  HFMA2 R146, -RZ, RZ, 0, 5.9604644775390625e-08 ;  /* 0x00000001ff927431 */ /* 0x000fe200000001ff */
[----:B-1----:R-:W-:-:S07]  /*0190*/  MOV R73, UR4 ;  /* 0x0000000400497c02 */ /* 0x002fce0008000f00 */
.L_x_0:
[----:B------:R-:W2:Y:S02]  /*01a0*/  LDCU.64 UR4, c[0x0][0x8b0] ;  /* 0x00011600ff0477ac */ /* 0x000ea40008000a00 */
[----:B--2---:R-:W-:-:S04]  /*01b0*/  UISETP.NE.U32.AND UP0, UPT, UR4, URZ, UPT ;  /* 0x000000ff0400728c */ /* 0x004fc8000bf05070 */
[----:B------:R-:W-:-:S09]  /*01c0*/  UISETP.NE.AND.EX UP0, UPT, UR5, URZ, UPT, UP0 ;  /* 0x000000ff0500728c */ /* 0x000fd2000bf05300 */
[----:B------:R-:W-:Y:S05]  /*01d0*/  BRA.U UP0, `(.L_x_2) ;  /* 0x0000000100287547 */ /* 0x000fea000b800000 */
[----:B------:R-:W2:Y:S02]  /*01e0*/  LDCU.64 UR4, c[0x0][0x8a8] ;  /* 0x00011500ff0477ac */ /* 0x000ea40008000a00 */
[----:B--2---:R-:W-:-:S04]  /*01f0*/  UISETP.NE.U32.AND UP0, UPT, UR4, URZ, UPT ;  /* 0x000000ff0400728c */ /* 0x004fc8000bf05070 */
[----:B------:R-:W-:-:S09]  /*0200*/  UISETP.NE.AND.EX UP0, UPT, UR5, URZ, UPT, UP0 ;  /* 0x000000ff0500728c */ /* 0x000fd2000bf05300 */
[----:B------:R-:W-:Y:S05]  /*0210*/  BRA.U !UP0, `(.L_x_3) ;  /* 0x0000000108107547 */ /* 0x000fea000b800000 */
[----:B------:R-:W2:Y:S01]  /*0220*/  LDC.64 R70, c[0x0][0x8a8] ;  /* 0x00022a00ff467b82 */ /* 0x000ea20000000a00 */
[----:B------:R-:W2:Y:S02]  /*0230*/  LDCU.64 UR4, c[0x0][0x358] ;  /* 0x00006b00ff0477ac */ /* 0x000ea40008000a00 */
[----:B--2---:R2:W5:Y:S01]  /*0240*/  LDG.E R70, desc[UR4][R70.64] ;  /* 0x0000000446467981 */ /* 0x004562000c1e1900 */
[----:B------:R-:W-:Y:S05]  /*0250*/  BRA `(.L_x_2) ;  /* 0x0000000000087947 */ /* 0x000fea0003800000 */
.L_x_3:
[----:B------:R-:W2:Y:S02]  /*0260*/  LDCU UR4, c[0x0][0x8a0] ;  /* 0x00011400ff0477ac */ /* 0x000ea40008000800 */
[----:B--2---:R-:W-:Y:S02]  /*0270*/  MOV R70, UR4 ;  /* 0x0000000400467c02 */ /* 0x004fe40008000f00 */
.L_x_2:
[----:B------:R-:W-:Y:S01]  /*0280*/  IMAD.U32 R0, RZ, RZ, UR17 ;  /* 0x00000011ff007e24 */ /* 0x000fe2000f8e00ff */
[----:B------:R-:W-:Y:S04]  /*0290*/  BSSY.RECONVERGENT B0, `(.L_x_4) ;  /* 0x000000c000007945 */ /* 0x000fe80003800200 */
[C---:B------:R-:W-:Y:S02]  /*02a0*/  ISETP.NE.OR P2, PT, R0.reuse, 0x1, !P1 ;  /* 0x000000010000780c */ /* 0x040fe40004f45670 */
[----:B------:R-:W-:-:S11]  /*02b0*/  ISETP.NE.OR P0, PT, R0, 0x3, !P1 ;  /* 0x000000030000780c */ /* 0x000fd60004f05670 */
[----:B------:R-:W-:Y:S05]  /*02c0*/  @P2 BRA `(.L_x_5) ;  /* 0x0000000000202947 */ /* 0x000fea0003800000 */
[----:B------:R-:W3:Y:S02]  /*02d0*/  LDCU.64 UR4, c[0x0][0x348] ;  /* 0x00006900ff0477ac */ /* 0x000ee40008000a00 */
[----:B---3--:R-:W-:Y:S02]  /*02e0*/  UIADD3 UR6, UP1, UPT, UR4, 0x80, URZ ;  /* 0x0000008004067890 */ /* 0x008fe4000ff3e0ff */
[----:B------:R-:W-:Y:S02]  /*02f0*/  UIADD3 UR4, UP0, UPT, UR4, 0x180, URZ ;  /* 0x0000018004047890 */ /* 0x000fe4000ff1e0ff */
[----:B------:R-:W-:Y:S02]  /*0300*/  UIADD3.X UR7, UPT, UPT, URZ, UR5, URZ, UP1, !UPT ;  /* 0x00000005ff077290 */ /* 0x000fe40008ffe4ff */
[----:B------:R-:W-:-:S07]  /*0310*/  UIADD3.X UR5, UPT, UPT, URZ, UR5, URZ, UP0, !UPT ;  /* 0x00000005ff057290 */ /* 0x000fce00087fe4ff */
[----:B------:R3:W-:Y:S02]  /*0320*/  UTMACCTL.PF [UR6] ;  /* 0x00000000060079b9 */ /* 0x0007e40008040000 */
[----:B------:R3:W-:Y:S02]  /*0330*/  UTMACCTL.PF [UR4] ;  /* 0x00000000040079b9 */ /* 0x0007e40008040000 */
[----:B---3--:R-:W-:Y:S01]  /*0340*/  NOP ;  /* 0x0000000000007918 */ /* 0x008fe20000000000 */
.L_x_5:
[----:B------:R-:W-:Y:S05]  /*0350*/  BSYNC.RECONVERGENT B0 ;  /* 0x0000000000007941 */ /* 0x000fea0003800200 */
.L_x_4:
[----:B------:R-:W-:Y:S04]  /*0360*/  BSSY.RECONVERGENT B0, `(.L_x_6) ;  /* 0x000000a000007945 */ /* 0x000fe80003800200 */
        /* <DEDUP_REMOVED lines=9> */
.L_x_7:
[----:B------:R-:W-:Y:S05]  /*0400*/  BSYNC.RECONVERGENT B0 ;  /* 0x0000000000007941 */ /* 0x000fea0003800200 */
.L_x_6:
[----:B------:R-:W3:Y:S01]  /*0410*/  LDCU.64 UR4, c[0x0][0x888] ;  /* 0x00011100ff0477ac */ /* 0x000ee20008000a00 */
[----:B------:R-:W-:Y:S02]  /*0420*/  UISETP.EQ.U32.AND UP1, UPT, UR8, URZ, UPT ;  /* 0x000000ff0800728c */ /* 0x000fe4000bf22070 */
[----:B------:R-:W-:Y:S02]  /*0430*/  UPLOP3.LUT UP3, UPT, UPT, UPT, UPT, 0x80, 0x8 ;  /* 0x000000000008789c */ /* 0x000fe40003f6f070 */
[----:B---3--:R-:W-:-:S04]  /*0440*/  UISETP.NE.U32.AND UP0, UPT, UR4, URZ, UPT ;  /* 0x000000ff0400728c */ /* 0x008fc8000bf05070 */
[----:B------:R-:W-:-:S04]  /*0450*/  UISETP.NE.AND.EX UP0, UPT, UR5, URZ, UPT, UP0 ;  /* 0x000000ff0500728c */ /* 0x000fc8000bf05300 */
[----:B------:R-:W-:-:S04]  /*0460*/  UISETP.EQ.OR.EX UP2, UPT, UR9, URZ, !UP0, UP1 ;  /* 0x000000ff0900728c */ /* 0x000fc8000c742710 */
[----:B------:R-:W-:-:S06]  /*0470*/  UP2UR UR4, UPR, URZ, 0x4 ;  /* 0x00000004ff047883 */ /* 0x000fcc0008000000 */
[----:B------:R-:W-:Y:S01]  /*0480*/  MOV R149, UR4 ;  /* 0x0000000400957c02 */ /* 0x000fe20008000f00 */
[----:B------:R-:W-:Y:S06]  /*0490*/  BRA.U !UP2, `(.L_x_8) ;  /* 0x000000010a207547 */ /* 0x000fec000b800000 */
[----:B------:R-:W-:Y:S01]  /*04a0*/  UISETP.NE.U32.AND UP1, UPT, UR8, URZ, UPT ;  /* 0x000000ff0800728c */ /* 0x000fe2000bf25070 */
[----:B-----5:R-:W-:Y:S01]  /*04b0*/  FSETP.NEU.AND P0, PT, R73, RZ, PT ;  /* 0x000000ff4900720b */ /* 0x020fe20003f0d000 */
[----:B------:R-:W-:Y:S02]  /*04c0*/  USEL UR4, URZ, 0xffffffff, UP0 ;  /* 0xffffffffff047887 */ /* 0x000fe40008000000 */
[----:B------:R-:W-:-:S10]  /*04d0*/  UISETP.NE.AND.EX UP1, UPT, UR9, URZ, UPT, UP1 ;  /* 0x000000ff0900728c */ /* 0x000fd4000bf25310 */
[----:B------:R-:W-:Y:S01]  /*04e0*/  VOTEU.ANY UP0, P0 ;  /* 0x0000000000ff7886 */ /* 0x000fe20000000100 */
[----:B------:R-:W-:-:S04]  /*04f0*/  @!UP1 USEL UR4, URZ, 0xffffffff, UP0 ;  /* 0xffffffffff049887 */ /* 0x000fc80008000000 */
[----:B------:R-:W-:-:S04]  /*0500*/  ULOP3.LUT UR4, UR4, 0x1, URZ, 0xc0, !UPT ;  /* 0x0000000104047892 */ /* 0x000fc8000f8ec0ff */
[----:B------:R-:W-:-:S11]  /*0510*/  UISETP.NE.U32.AND UP3, UPT, UR4, 0x1, UPT ;  /* 0x000000010400788c */ /* 0x000fd6000bf65070 */
.L_x_8:
[----:B------:R-:W3:Y:S01]  /*0520*/  SHFL.IDX PT, R0, R147, RZ, 0x1f ;  /* 0x00001fff93007589 */ /* 0x000ee200000e0000 */
[----:B------:R-:W-:-:S04]  /*0530*/  UISETP.NE.AND UP0, UPT, UR17, 0x2, UPT ;  /* 0x000000021100788c */ /* 0x000fc8000bf05270 */
[----:B------:R-:W-:Y:S02]  /*0540*/  UISETP.EQ.AND UP1, UPT, UR46, URZ, !UP0 ;  /* 0x000000ff2e00728c */ /* 0x000fe4000c722270 */
[----:B------:R-:W-:-:S04]  /*0550*/  USEL UR41, URZ, 0x1, UP0 ;  /* 0x00000001ff297887 */ /* 0x000fc80008000000 */
[----:B------:R-:W-:Y:S02]  /*0560*/  PLOP3.LUT P3, PT, P1, PT, UP1, 0x80, 0x8 ;  /* 0x000000000008781c */ /* 0x000fe40000f6f018 */
[----:B---3--:R-:W-:-:S13]  /*0570*/  ISETP.NE.AND P0, PT, R0, RZ, PT ;  /* 0x000000ff0000720c */ /* 0x008fda0003f05270 */
[----:B------:R-:W-:Y:S05]  /*0580*/  @P0 BRA `(.L_x_9) ;  /* 0x0000000000540947 */ /* 0x000fea0003800000 */
[----:B------:R-:W-:Y:S01]  /*0590*/  UMOV UR4, 0x400 ;  /* 0x0000040000047882 */ /* 0x000fe20000000000 */
[----:B------:R-:W-:Y:S01]  /*05a0*/  UMOV UR8, 0x1 ;  /* 0x0000000100087882 */ /* 0x000fe20000000000 */
[----:B------:R-:W-:Y:S01]  /*05b0*/  UMOV UR6, 0x2 ;  /* 0x0000000200067882 */ /* 0x000fe20000000000 */
[----:B------:R-:W-:Y:S02]  /*05c0*/  ULEA UR4, UR47, UR4, 0x18 ;  /* 0x000000042f047291 */ /* 0x000fe4000f8ec0ff */
[----:B------:R-:W-:-:S04]  /*05d0*/  UIADD3 UR8, UPT, UPT, -UR8, 0x100000, URZ ;  /* 0x0010000008087890 */ /* 0x000fc8000fffe1ff */
[----:B------:R-:W-:Y:S02]  /*05e0*/  USHF.L.U32 UR9, UR8, 0xb, URZ ;  /* 0x0000000b08097899 */ /* 0x000fe400080006ff */
[----:B------:R-:W-:Y:S02]  /*05f0*/  USHF.L.U32 UR8, UR8, 0x1, URZ ;  /* 0x0000000108087899 */ /* 0x000fe400080006ff */
[----:B------:R-:W-:-:S04]  /*0600*/  UIADD3 UR6, UPT, UPT, -UR6, 0x100000, URZ ;  /* 0x0010000006067890 */ /* 0x000fc8000fffe1ff */
[----:B------:R-:W-:Y:S02]  /*0610*/  USHF.L.U32 UR7, UR6, 0xb, URZ ;  /* 0x0000000b06077899 */ /* 0x000fe400080006ff */
[----:B------:R-:W-:Y:S01]  /*0620*/  USHF.L.U32 UR6, UR6, 0x1, URZ ;  /* 0x0000000106067899 */ /* 0x000fe200080006ff */
[----:B------:R-:W-:Y:S01]  /*0630*/  ELECT P0, URZ, PT ;  /* 0x0000000000ff782f */ /* 0x000fe20003800000 */
[----:B------:R-:W3:Y:S02]  /*0640*/  FENCE.VIEW.ASYNC.S ;  /* 0x00000000000073c6 */ /* 0x000ee40000000000 */
[----:B---3--:R3:W4:Y:S08]  /*0650*/  SYNCS.EXCH.64 URZ, [UR4], UR8 ;  /* 0x0000000804ff75b2 */ /* 0x0087300008000100 */
[----:B------:R3:W1:Y:S01]  /*0660*/  SYNCS.EXCH.64 URZ, [UR4+0x20], UR6 ;  /* 0x0000200604ff75b2 */ /* 0x0006620008000100 */
[----:B------:R3:W1:Y:S01]  /*0670*/  SYNCS.EXCH.64 URZ, [UR4+0x8], UR8 ;  /* 0x0000080804ff75b2 */ /* 0x0006620008000100 */
[----:B------:R3:W1:Y:S01]  /*0680*/  SYNCS.EXCH.64 URZ, [UR4+0x28], UR6 ;  /* 0x0000280604ff75b2 */ /* 0x0006620008000100 */
[----:B------:R3:W1:Y:S01]  /*0690*/  SYNCS.EXCH.64 URZ, [UR4+0x10], UR8 ;  /* 0x0000100804ff75b2 */ /* 0x0006620008000100 */
[----:B------:R3:W1:Y:S01]  /*06a0*/  SYNCS.EXCH.64 URZ, [UR4+0x30], UR6 ;  /* 0x0000300604ff75b2 */ /* 0x0006620008000100 */
[----:B------:R3:W1:Y:S01]  /*06b0*/  SYNCS.EXCH.64 URZ, [UR4+0x18], UR8 ;  /* 0x0000180804ff75b2 */ /* 0x0006620008000100 */
[----:B------:R3:W1:Y:S01]  /*06c0*/  SYNCS.EXCH.64 URZ, [UR4+0x38], UR6 ;  /* 0x0000380604ff75b2 */ /* 0x0006620008000100 */
[----:B------:R-:W-:Y:S01]  /*06d0*/  NOP ;  /* 0x0000000000007918 */ /* 0x000fe20000000000 */
.L_x_9:
[----:B------:R-:W2:Y:S01]  /*06e0*/  SHFL.IDX PT, R0, R147, RZ, 0x1f ;  /* 0x00001fff93007589 */ /* 0x000ea200000e0000 */
[----:B------:R-:W-:Y:S01]  /*06f0*/  NOP ;  /* 0x0000000000007918 */ /* 0x000fe20000000000 */
[----:B--2---:R-:W-:-:S13]  /*0700*/  ISETP.NE.AND P0, PT, R0, 0x1, PT ;  /* 0x000000010000780c */ /* 0x004fda0003f05270 */
[----:B------:R-:W-:Y:S05]  /*0710*/  @P0 BRA `(.L_x_10) ;  /* 0x0000000000540947 */ /* 0x000fea0003800000 */
[----:B---3--:R-:W-:Y:S01]  /*0720*/  UMOV UR4, 0x400 ;  /* 0x0000040000047882 */ /* 0x008fe20000000000 */
        /* <DEDUP_REMOVED lines=10> */
[----:B------:R-:W2:Y:S02]  /*07d0*/  FENCE.VIEW.ASYNC.S ;  /* 0x00000000000073c6 */ /* 0x000ea40000000000 */
[----:B--2---:R2:W3:Y:S08]  /*07e0*/  SYNCS.EXCH.64 URZ, [UR4+0x40], UR8 ;  /* 0x0000400804ff75b2 */ /* 0x0044f00008000100 */
        /* <DEDUP_REMOVED lines=8> */
.L_x_10:
[----:B------:R-:W4:Y:S01]  /*0870*/  SHFL.IDX PT, R0, R147, RZ, 0x1f ;  /* 0x00001fff93007589 */ /* 0x000f2200000e0000 */
[----:B------:R-:W-:Y:S01]  /*0880*/  NOP ;  /* 0x0000000000007918 */ /* 0x000fe20000000000 */
[----:B----4-:R-:W-:-:S13]  /*0890*/  ISETP.NE.AND P0, PT, R0, 0x3, PT ;  /* 0x000000030000780c */ /* 0x010fda0003f05270 */
[----:B------:R-:W-:Y:S05]  /*08a0*/  @P0 BRA `(.L_x_11) ;  /* 0x00000000002c0947 */ /* 0x000fea0003800000 */
[----:B--23--:R-:W-:Y:S01]  /*08b0*/  UMOV UR6, 0x400 ;  /* 0x0000040000067882 */ /* 0x00cfe20000000000 */
[----:B------:R-:W-:Y:S01]  /*08c0*/  UMOV UR4, 0x20 ;  /* 0x0000002000047882 */ /* 0x000fe20000000000 */
[----:B------:R-:W-:Y:S02]  /*08d0*/  ULEA UR6, UR47, UR6, 0x18 ;  /* 0x000000062f067291 */ /* 0x000fe4000f8ec0ff */
[----:B------:R-:W-:-:S04]  /*08e0*/  UIADD3 UR4, UPT, UPT, -UR4, 0x100000, URZ ;  /* 0x0010000004047890 */ /* 0x000fc8000fffe1ff */
[----:B------:R-:W-:Y:S02]  /*08f0*/  USHF.L.U32 UR5, UR4, 0xb, URZ ;  /* 0x0000000b04057899 */ /* 0x000fe400080006ff */
[----:B------:R-:W-:Y:S01]  /*0900*/  USHF.L.U32 UR4, UR4, 0x1, URZ ;  /* 0x0000000104047899 */ /* 0x000fe200080006ff */
[----:B------:R-:W-:Y:S01]  /*0910*/  ELECT P0, URZ, PT ;  /* 0x0000000000ff782f */ /* 0x000fe20003800000 */
[----:B------:R-:W2:Y:S10]  /*0920*/  FENCE.VIEW.ASYNC.S ;  /* 0x00000000000073c6 */ /* 0x000eb40000000000 */
[----:B--2---:R4:W2:Y:S01]  /*0930*/  SYNCS.EXCH.64 URZ, [UR6+0x80], UR4 ;  /* 0x0000800406ff75b2 */ /* 0x0048a20008000100 */
[----:B------:R4:W3:Y:S02]  /*0940*/  SYNCS.EXCH.64 URZ, [UR6+0x88], UR4 ;  /* 0x0000880406ff75b2 */ /* 0x0008e40008000100 */
[----:B----4-:R-:W-:Y:S01]  /*0950*/  NOP ;  /* 0x0000000000007918 */ /* 0x010fe20000000000 */
.L_x_11:
[----:B------:R-:W4:Y:S01]  /*0960*/  SHFL.IDX PT, R0, R147, RZ, 0x1f ;  /* 0x00001fff93007589 */ /* 0x000f2200000e0000 */
[----:B------:R-:W-:Y:S01]  /*0970*/  NOP ;  /* 0x0000000000007918 */ /* 0x000fe20000000000 */
[----:B----4-:R-:W-:-:S13]  /*0980*/  ISETP.NE.AND P0, PT, R0, 0x4, PT ;  /* 0x000000040000780c */ /* 0x010fda0003f05270 */
[----:B------:R-:W-:Y:S05]  /*0990*/  @P0 BRA `(.L_x_12) ;  /* 0x0000000000480947 */ /* 0x000fea0003800000 */
[----:B--23--:R-:W-:Y:S01]  /*09a0*/  UMOV UR4, 0x3a0 ;  /* 0x000003a000047882 */ /* 0x00cfe20000000000 */
[----:B------:R-:W-:Y:S01]  /*09b0*/  UMOV UR6, 0x400 ;  /* 0x0000040000067882 */ /* 0x000fe20000000000 */
[----:B------:R-:W-:Y:S01]  /*09c0*/  USEL UR4, UR4, 0x320, UP3 ;  /* 0x0000032004047887 */ /* 0x000fe20009800000 */
        /* <DEDUP_REMOVED lines=10> */
[----:B--2---:R4:W2:Y:S08]  /*0a70*/  SYNCS.EXCH.64 URZ, [UR6+0x90], UR8 ;  /* 0x0000900806ff75b2 */ /* 0x0048b00008000100 */
[----:B------:R4:W3:Y:S01]  /*0a80*/  SYNCS.EXCH.64 URZ, [UR6+0xa0], UR4 ;  /* 0x0000a00406ff75b2 */ /* 0x0008e20008000100 */
[----:B------:R4:W1:Y:S01]  /*0a90*/  SYNCS.EXCH.64 URZ, [UR6+0x98], UR8 ;  /* 0x0000980806ff75b2 */ /* 0x0008620008000100 */
[----:B------:R4:W1:Y:S02]  /*0aa0*/  SYNCS.EXCH.64 URZ, [UR6+0xa8], UR4 ;  /* 0x0000a80406ff75b2 */ /* 0x0008640008000100 */
[----:B----4-:R-:W-:Y:S01]  /*0ab0*/  NOP ;  /* 0x0000000000007918 */ /* 0x010fe20000000000 */
.L_x_12:
[----:B------:R-:W4:Y:S01]  /*0ac0*/  SHFL.IDX PT, R0, R147, RZ, 0x1f ;  /* 0x00001fff93007589 */ /* 0x000f2200000e0000 */
[----:B------:R-:W-:Y:S01]  /*0ad0*/  NOP ;  /* 0x0000000000007918 */ /* 0x000fe20000000000 */
[----:B----4-:R-:W-:-:S13]  /*0ae0*/  ISETP.NE.AND P0, PT, R0, 0x5, PT ;  /* 0x000000050000780c */ /* 0x010fda0003f05270 */
[----:B------:R-:W-:Y:S05]  /*0af0*/  @P0 BRA `(.L_x_13) ;  /* 0x0000000000440947 */ /* 0x000fea0003800000 */
[----:B--23--:R-:W-:Y:S01]  /*0b00*/  UMOV UR4, 0x400 ;  /* 0x0000040000047882 */ /* 0x00cfe20000000000 */
        /* <DEDUP_REMOVED lines=16> */
.L_x_13:
[----:B------:R-:W4:Y:S01]  /*0c10*/  SHFL.IDX PT, R0, R147, RZ, 0x1f ;  /* 0x00001fff93007589 */ /* 0x000f2200000e0000 */
[----:B------:R-:W-:Y:S01]  /*0c20*/  ISETP.NE.OR P1, PT, RZ, UR17, !P1 ;  /* 0x00000011ff007c0c */ /* 0x000fe2000cf25670 */
        /* <DEDUP_REMOVED lines=12> */
[----:B------:R4:W3:Y:S01]  /*0cf0*/  SYNCS.EXCH.64 URZ, [UR4+0xe0], UR6 ;  /* 0x0000e00604ff75b2 */ /* 0x0008e20008000100 */
[----:B------:R4:W1:Y:S01]  /*0d00*/  SYNCS.EXCH.64 URZ, [UR4+0xd8], UR6 ;  /* 0x0000d80604ff75b2 */ /* 0x0008620008000100 */
[----:B------:R4:W1:Y:S02]  /*0d10*/  SYNCS.EXCH.64 URZ, [UR4+0xe8], UR6 ;  /* 0x0000e80604ff75b2 */ /* 0x0008640008000100 */
[----:B----4-:R-:W-:Y:S01]  /*0d20*/  NOP ;  /* 0x0000000000007918 */ /* 0x010fe20000000000 */
.L_x_14:
[----:B------:R-:W-:Y:S01]  /*0d30*/  VOTEU.ALL UP0, P1 ;  /* 0x0000000000ff7886 */ /* 0x000fe20000800000 */
[----:B--23--:R-:W-:Y:S01]  /*0d40*/  UMOV UR4, 0x20 ;  /* 0x0000002000047882 */ /* 0x00cfe20000000000 */
[----:B------:R-:W2:Y:S01]  /*0d50*/  LDCU UR7, c[0x0][0x36c] ;  /* 0x00006d80ff0777ac */ /* 0x000ea20008000800 */
[----:B------:R-:W-:Y:S01]  /*0d60*/  NOP ;  /* 0x0000000000007918 */ /* 0x000fe20000000000 */
[----:B------:R-:W-:Y:S01]  /*0d70*/  LOP3.LUT R0, R160, 0x1f, RZ, 0xc0, !PT ;  /* 0x0000001fa0007812 */ /* 0x000fe200078ec0ff */
[----:B------:R-:W-:Y:S01]  /*0d80*/  @!UP0 UMOV UR6, 0x400 ;  /* 0x0000040000068882 */ /* 0x000fe20000000000 */
[----:B------:R-:W-:-:S04]  /*0d90*/  @!UP0 UIADD3 UR4, UPT, UPT, -UR4, 0x100000, URZ ;  /* 0x0010000004048890 */ /* 0x000fc8000fffe1ff */
[----:B------:R-:W-:Y:S02]  /*0da0*/  @!UP0 USHF.L.U32 UR5, UR4, 0xb, URZ ;  /* 0x0000000b04058899 */ /* 0x000fe400080006ff */
[----:B------:R-:W-:Y:S02]  /*0db0*/  @!UP0 USHF.L.U32 UR4, UR4, 0x1, URZ ;  /* 0x0000000104048899 */ /* 0x000fe400080006ff */
[----:B------:R-:W-:Y:S01]  /*0dc0*/  @!UP0 ULEA UR6, UR47, UR6, 0x18 ;  /* 0x000000062f068291 */ /* 0x000fe2000f8ec0ff */
[----:B------:R-:W-:Y:S01]  /*0dd0*/  VOTEU.ALL UP0, P1 ;  /* 0x0000000000ff7886 */ /* 0x000fe20000800000 */
[----:B------:R-:W-:Y:S02]  /*0de0*/  UISETP.NE.AND UP4, UPT, UR17, URZ, UPT ;  /* 0x000000ff1100728c */ /* 0x000fe4000bf85270 */
[----:B--2---:R-:W-:Y:S01]  /*0df0*/  UISETP.EQ.U32.AND UP5, UPT, UR7, 0x1, UPT ;  /* 0x000000010700788c */ /* 0x004fe2000bfa2070 */
[----:B------:R-:W2:Y:S07]  /*0e00*/  FENCE.VIEW.ASYNC.S ;  /* 0x00000000000073c6 */ /* 0x000eae0000000000 */
[----:B--2---:R2:W3:Y:S01]  /*0e10*/  @!UP0 SYNCS.EXCH.64 URZ, [UR6+0xf0], UR4 ;  /* 0x0000f00406ff85b2 */ /* 0x0044e20008000100 */
[----:B------:R-:W-:Y:S05]  /*0e20*/  BRA.U !UP5, `(.L_x_15) ;  /* 0x000000010d087547 */ /* 0x000fea000b800000 */
[----:B-1-3--:R-:W-:Y:S01]  /*0e30*/  UCGABAR_ARV ;  /* 0x00000000000079c7 */ /* 0x00afe20008000000 */
[----:B------:R-:W-:Y:S05]  /*0e40*/  BRA `(.L_x_16) ;  /* 0x0000000000047947 */ /* 0x000fea0003800000 */
.L_x_15:
[----:B-1-3--:R-:W-:Y:S01]  /*0e50*/  NOP ;  /* 0x0000000000007918 */ /* 0x00afe20000000000 */
.L_x_16:
[----:B------:R-:W1:Y:S01]  /*0e60*/  S2UR UR16, SR_CTAID.X ;  /* 0x00000000001079c3 */ /* 0x000e620000002500 */
[----:B------:R-:W-:-:S05]  /*0e70*/  CS2R.32 R148, SR_CgaSize ;  /* 0x0000000000947805 */ /* 0x000fca0000008a00 */
[----:B------:R-:W-:-:S05]  /*0e80*/  IMAD R148, R148, -0xa0, RZ ;  /* 0xffffff6094947824 */ /* 0x000fca00078e02ff */
[----:B--2---:R-:W-:-:S14]  /*0e90*/  R2UR UR5, R148 ;  /* 0x00000000940572ca */ /* 0x004fdc00000e0000 */
[----:B------:R-:W2:Y:S01]  /*0ea0*/  LDCU UR5, c[0x0][UR5+0x2b0] ;  /* 0x00005600050577ac */ /* 0x000ea20008000800 */
[----:B------:R-:W-:-:S05]  /*0eb0*/  CS2R.32 R148, SR_CgaSize ;  /* 0x0000000000947805 */ /* 0x000fca0000008a00 */
[----:B------:R-:W-:-:S05]  /*0ec0*/  IMAD R148, R148, -0xa0, RZ ;  /* 0xffffff6094947824 */ /* 0x000fca00078e02ff */
[----:B------:R-:W-:-:S14]  /*0ed0*/  R2UR UR4, R148 ;  /* 0x00000000940472ca */ /* 0x000fdc00000e0000 */
[----:B------:R-:W3:Y:S01]  /*0ee0*/  LDCU UR4, c[0x0][UR4+0x2b4] ;  /* 0x00005680040477ac */ /* 0x000ee20008000800 */
[----:B------:R-:W4:Y:S01]  /*0ef0*/  S2UR UR7, SR_CTAID.Y ;  /* 0x00000000000779c3 */ /* 0x000f220000002600 */
[----:B------:R-:W-:-:S05]  /*0f00*/  CS2R.32 R148, SR_CgaSize ;  /* 0x0000000000947805 */ /* 0x000fca0000008a00 */
[----:B------:R-:W-:-:S05]  /*0f10*/  IMAD R148, R148, -0xa0, RZ ;  /* 0xffffff6094947824 */ /* 0x000fca00078e02ff */
[----:B------:R-:W-:-:S14]  /*0f20*/  R2UR UR8, R148 ;  /* 0x00000000940872ca */ /* 0x000fdc00000e0000 */
[----:B------:R-:W3:Y:S01]  /*0f30*/  LDCU UR8, c[0x0][UR8+0x2a0] ;  /* 0x00005400080877ac */ /* 0x000ee20008000800 */
[----:B------:R-:W3:Y:S01]  /*0f40*/  LDCU UR21, c[0x0][0xb24] ;  /* 0x00016480ff1577ac */ /* 0x000ee20008000800 */
[----:B------:R-:W1:Y:S01]  /*0f50*/  S2UR UR36, SR_CTAID.Z ;  /* 0x00000000002479c3 */ /* 0x000e620000002700 */
[----:B------:R-:W-:-:S05]  /*0f60*/  CS2R.32 R148, SR_CgaSize ;  /* 0x0000000000947805 */ /* 0x000fca0000008a00 */
[----:B------:R-:W-:-:S05]  /*0f70*/  IMAD R148, R148, -0xa0, RZ ;  /* 0xffffff6094947824 */ /* 0x000fca00078e02ff */
[----:B------:R-:W-:-:S14]  /*0f80*/  R2UR UR63, R148 ;  /* 0x00000000943f72ca */ /* 0x000fdc00000e0000 */
[----:B------:R-:W3:Y:S01]  /*0f90*/  LDCU UR63, c[0x0][UR63+0x2a4] ;  /* 0x000054803f3f77ac */ /* 0x000ee20008000800 */
[----:B------:R-:W-:Y:S02]  /*0fa0*/  UISETP.GT.U32.AND UP0, UPT, UR46, 0xffff, UPT ;  /* 0x0000ffff2e00788c */ /* 0x000fe4000bf04070 */
[----:B------:R-:W-:Y:S01]  /*0fb0*/  USHF.L.U32 UR27, UR47, 0xb, URZ ;  /* 0x0000000b2f1b7899 */ /* 0x000fe200080006ff */
[----:B-1----:R-:W-:Y:S01]  /*0fc0*/  I2FP.F32.U32 R3, UR16 ;  /* 0x0000001000037c45 */ /* 0x002fe20008201000 */
[----:B------:R-:W-:Y:S01]  /*0fd0*/  UMOV UR30, 0x5 ;  /* 0x00000005001e7882 */ /* 0x000fe20000000000 */
[----:B------:R-:W1:Y:S03]  /*0fe0*/  LDCU UR42, c[0x0][0xb24] ;  /* 0x00016480ff2a77ac */ /* 0x000e660008000800 */
[----:B--2---:R-:W-:Y:S01]  /*0ff0*/  FMUL R3, R3, UR5 ;  /* 0x0000000503037c20 */ /* 0x004fe20008400000 */
[----:B------:R-:W2:Y:S01]  /*1000*/  LDCU UR29, c[0x0][0xb30] ;  /* 0x00016600ff1d77ac */ /* 0x000ea20008000800 */
[----:B----4-:R-:W-:Y:S01]  /*1010*/  I2FP.F32.U32 R2, UR7 ;  /* 0x0000000700027c45 */ /* 0x010fe20008201000 */
[----:B------:R-:W-:-:S03]  /*1020*/  USHF.L.U32 UR45, UR16, 0x7, URZ ;  /* 0x00000007102d7899 */ /* 0x000fc600080006ff */
[----:B------:R-:W4:Y:S01]  /*1030*/  F2I.U32.TRUNC.NTZ R3, R3 ;  /* 0x0000000300037305 */ /* 0x000f22000020f000 */
[----:B------:R-:W-:Y:S01]  /*1040*/  USEL UR26, UR46, 0xffff, !UP0 ;  /* 0x0000ffff2e1a7887 */ /* 0x000fe2000c000000 */
[----:B---3--:R-:W-:Y:S01]  /*1050*/  FMUL R2, R2, UR4 ;  /* 0x0000000402027c20 */ /* 0x008fe20008400000 */
[----:B------:R-:W-:Y:S01]  /*1060*/  UISETP.GE.AND UP2, UPT, UR21, 0x1, UPT ;  /* 0x000000011500788c */ /* 0x000fe2000bf46270 */
[----:B------:R-:W-:-:S04]  /*1070*/  UMOV UR20, UR7 ;  /* 0x0000000700147c82 */ /* 0x000fc80008000000 */
[----:B------:R-:W3:Y:S01]  /*1080*/  F2I.U32.TRUNC.NTZ R2, R2 ;  /* 0x0000000200027305 */ /* 0x000ee2000020f000 */
[----:B----4-:R-:W-:Y:S02]  /*1090*/  R2UR UR4, R3 ;  /* 0x00000000030472ca */ /* 0x010fe400000e0000 */
[----:B------:R-:W-:Y:S02]  /*10a0*/  PRMT R3, RZ, 0x7610, R3 ;  /* 0x00007610ff037816 */ /* 0x000fe40000000003 */
[----:B---3--:R-:W-:Y:S02]  /*10b0*/  R2UR UR6, R2 ;  /* 0x00000000020672ca */ /* 0x008fe400000e0000 */
[----:B------:R-:W-:-:S07]  /*10c0*/  PRMT R2, RZ, 0x7610, R2 ;  /* 0x00007610ff027816 */ /* 0x000fce0000000002 */
[----:B------:R-:W-:-:S04]  /*10d0*/  UIADD3 UR5, UPT, UPT, -UR4, URZ, URZ ;  /* 0x000000ff04057290 */ /* 0x000fc8000fffe1ff */
[----:B------:R-:W-:Y:S02]  /*10e0*/  UIMAD UR5, UR8, UR5, UR16 ;  /* 0x00000005080572a4 */ /* 0x000fe4000f8e0210 */
[----:B------:R-:W-:-:S04]  /*10f0*/  UIADD3 UR4, UPT, UPT, -UR6, URZ, URZ ;  /* 0x000000ff06047290 */ /* 0x000fc8000fffe1ff */
[----:B------:R-:W-:Y:S01]  /*1100*/  IMAD.U32 R148, RZ, RZ, UR5 ;  /* 0x00000005ff947e24 */ /* 0x000fe2000f8e00ff */
[----:B------:R-:W-:Y:S01]  /*1110*/  UIMAD UR63, UR63, UR4, UR7 ;  /* 0x000000043f3f72a4 */ /* 0x000fe2000f8e0207 */
[----:B-12---:R-:W-:Y:S11]  /*1120*/  BRA.U UP4, `(.L_x_17) ;  /* 0x0000000104407547 */ /* 0x006ff6000b800000 */
[----:B------:R-:W-:-:S13]  /*1130*/  R2UR UR4, R148 ;  /* 0x00000000940472ca */ /* 0x000fda00000e0000 */
[----:B------:R-:W-:Y:S02]  /*1140*/  UISETP.GT.U32.AND UP0, UPT, UR4, 0x1, UPT ;  /* 0x000000010400788c */ /* 0x000fe4000bf04070 */
[----:B------:R-:W-:Y:S02]  /*1150*/  ULOP3.LUT UR4, UR4, 0xfffffffe, URZ, 0xc0, !UPT ;  /* 0xfffffffe04047892 */ /* 0x000fe4000f8ec0ff */
[----:B------:R-:W-:Y:S02]  /*1160*/  UISETP.NE.AND UP1, UPT, UR63, URZ, UP0 ;  /* 0x000000ff3f00728c */ /* 0x000fe40008725270 */
[----:B------:R-:W-:Y:S02]  /*1170*/  UISETP.NE.AND UP0, UPT, UR63, 0x1, UP0 ;  /* 0x000000013f00788c */ /* 0x000fe40008705270 */
[----:B------:R-:W-:Y:S02]  /*1180*/  USEL UR7, URZ, 0x1, UP1 ;  /* 0x00000001ff077887 */ /* 0x000fe40008800000 */
[----:B------:R-:W-:-:S02]  /*1190*/  USEL UR6, URZ, 0x4, UP0 ;  /* 0x00000004ff067887 */ /* 0x000fc40008000000 */
[----:B------:R-:W-:Y:S02]  /*11a0*/  USEL UR5, URZ, 0x2, UP1 ;  /* 0x00000002ff057887 */ /* 0x000fe40008800000 */
[----:B------:R-:W-:Y:S02]  /*11b0*/  ULEA UR4, UR63, UR4, 0x1 ;  /* 0x000000043f047291 */ /* 0x000fe4000f8e08ff */
[----:B------:R-:W-:Y:S02]  /*11c0*/  USEL UR8, URZ, 0x8, UP0 ;  /* 0x00000008ff087887 */ /* 0x000fe40008000000 */
[----:B------:R-:W-:-:S03]  /*11d0*/  UIADD3 UR5, UPT, UPT, UR5, UR6, UR7 ;  /* 0x0000000605057290 */ /* 0x000fc6000fffe007 */
[----:B------:R-:W-:Y:S01]  /*11e0*/  UMOV UR6, 0x3 ;  /* 0x0000000300067882 */ /* 0x000fe20000000000 */
[----:B------:R-:W-:Y:S02]  /*11f0*/  UIADD3 UR5, UPT, UPT, UR5, UR8, URZ ;  /* 0x0000000805057290 */ /* 0x000fe4000fffe0ff */
[----:B------:R-:W-:-:S04]  /*1200*/  USHF.L.U32 UR4, UR6, UR4, URZ ;  /* 0x0000000406047299 */ /* 0x000fc800080006ff */
[----:B------:R-:W-:Y:S02]  /*1210*/  MOV R3, UR5 ;  /* 0x0000000500037c02 */ /* 0x000fe40008000f00 */
[----:B------:R-:W-:Y:S02]  /*1220*/  IMAD.U32 R2, RZ, RZ, UR4 ;  /* 0x00000004ff027e24 */ /* 0x000fe4000f8e00ff */
.L_x_17:
[----:B------:R-:W-:Y:S05]  /*1230*/  BRA.U !UP2, `(.L_x_18) ;  /* 0x000000010ad47547 */ /* 0x000fea000b800000 */
[----:B------:R-:W1:Y:S01]  /*1240*/  LDCU.128 UR12, c[0x0][0xb10] ;  /* 0x00016200ff0c77ac */ /* 0x000e620008000c00 */
[----:B------:R-:W2:Y:S01]  /*1250*/  LDCU UR6, c[0x0][0x370] ;  /* 0x00006e00ff0677ac */ /* 0x000ea20008000800 */
[----:B------:R-:W3:Y:S01]  /*1260*/  LDCU UR5, c[0x0][0x374] ;  /* 0x00006e80ff0577ac */ /* 0x000ee20008000800 */
[----:B------:R-:W4:Y:S01]  /*1270*/  LDCU UR28, c[0x0][0xb0c] ;  /* 0x00016180ff1c77ac */ /* 0x000f220008000800 */
[----:B------:R-:W4:Y:S01]  /*1280*/  LDCU UR4, c[0x0][0xb20] ;  /* 0x00016400ff0477ac */ /* 0x000f220008000800 */
[----:B------:R-:W4:Y:S01]  /*1290*/  LDCU.64 UR8, c[0x0][0xb28] ;  /* 0x00016500ff0877ac */ /* 0x000f220008000a00 */
[----:B-1----:R-:W-:Y:S02]  /*12a0*/  UISETP.NE.AND UP0, UPT, UR14, 0x1, UPT ;  /* 0x000000010e00788c */ /* 0x002fe4000bf05270 */
[----:B---3--:R-:W-:Y:S02]  /*12b0*/  UIMAD.WIDE.U32 UR10, UR5, UR15, URZ ;  /* 0x0000000f050a72a5 */ /* 0x008fe4000f8e00ff */
[----:B--2---:R-:W-:-:S02]  /*12c0*/  UIMAD.WIDE.U32 UR22, UR6, UR12, URZ ;  /* 0x0000000c061672a5 */ /* 0x004fc4000f8e00ff */
[----:B----4-:R-:W-:Y:S02]  /*12d0*/  UISETP.NE.AND UP1, UPT, UR28, 0x1, UPT ;  /* 0x000000011c00788c */ /* 0x010fe4000bf25270 */
[----:B------:R-:W-:Y:S01]  /*12e0*/  UISETP.NE.AND UP2, UPT, UR21, 0x1, UPT ;  /* 0x000000011500788c */ /* 0x000fe2000bf45270 */
[----:B------:R-:W-:Y:S02]  /*12f0*/  UMOV UR10, UR11 ;  /* 0x0000000b000a7c82 */ /* 0x000fe40008000000 */
[----:B------:R-:W-:Y:S01]  /*1300*/  UMOV UR22, UR23 ;  /* 0x0000001700167c82 */ /* 0x000fe20008000000 */
[----:B------:R-:W-:Y:S02]  /*1310*/  @UP0 USHF.R.U32.HI UR5, URZ, UR4, UR10 ;  /* 0x00000004ff050299 */ /* 0x000fe4000801160a */
[----:B------:R-:W-:Y:S02]  /*1320*/  UIMAD.WIDE.U32 UR24, UR20, UR15, URZ ;  /* 0x0000000f141872a5 */ /* 0x000fe4000f8e00ff */
[----:B------:R-:W-:-:S02]  /*1330*/  UIMAD.WIDE.U32 UR10, UR5, UR8, URZ ;  /* 0x00000008050a72a5 */ /* 0x000fc4000f8e00ff */
[----:B------:R-:W-:Y:S02]  /*1340*/  @UP1 USHF.R.U32.HI UR6, URZ, UR13, UR22 ;  /* 0x0000000dff061299 */ /* 0x000fe40008011616 */
[----:B------:R-:W-:Y:S02]  /*1350*/  UIMAD.WIDE.U32 UR18, UR16, UR12, URZ ;  /* 0x0000000c101272a5 */ /* 0x000fe4000f8e00ff */
[----:B------:R-:W-:Y:S01]  /*1360*/  UIMAD.WIDE.U32 UR22, UR6, UR8, URZ ;  /* 0x00000008061672a5 */ /* 0x000fe2000f8e00ff */
[----:B------:R-:W-:Y:S01]  /*1370*/  UMOV UR24, UR25 ;  /* 0x0000001900187c82 */ /* 0x000fe20008000000 */
[----:B------:R-:W-:Y:S01]  /*1380*/  UMOV UR10, UR11 ;  /* 0x0000000b000a7c82 */ /* 0x000fe20008000000 */
[----:B------:R-:W-:Y:S02]  /*1390*/  USHF.R.U32.HI UR24, URZ, UR4, UR24 ;  /* 0x00000004ff187299 */ /* 0x000fe40008011618 */
[----:B------:R-:W-:Y:S02]  /*13a0*/  @UP2 USHF.R.U32.HI UR5, URZ, UR9, UR10 ;  /* 0x00000009ff052299 */ /* 0x000fe4000801160a */
[----:B------:R-:W-:Y:S01]  /*13b0*/  UMOV UR7, UR23 ;  /* 0x0000001700077c82 */ /* 0x000fe20008000000 */
[----:B------:R-:W-:Y:S01]  /*13c0*/  UMOV UR18, UR19 ;  /* 0x0000001300127c82 */ /* 0x000fe20008000000 */
[----:B------:R-:W-:-:S02]  /*13d0*/  @UP2 USHF.R.U32.HI UR6, URZ, UR9, UR7 ;  /* 0x00000009ff062299 */ /* 0x000fc40008011607 */
[----:B------:R-:W-:Y:S02]  /*13e0*/  USHF.R.U32.HI UR13, URZ, UR13, UR18 ;  /* 0x0000000dff0d7299 */ /* 0x000fe40008011612 */
[----:B------:R-:W-:Y:S02]  /*13f0*/  USEL UR4, UR20, UR24, !UP0 ;  /* 0x0000001814047287 */ /* 0x000fe4000c000000 */
[----:B------:R-:W-:Y:S02]  /*1400*/  UIMAD UR7, UR5, UR21, URZ ;  /* 0x00000015050772a4 */ /* 0x000fe4000f8e02ff */
[----:B------:R-:W-:Y:S02]  /*1410*/  USEL UR5, UR16, UR13, !UP1 ;  /* 0x0000000d10057287 */ /* 0x000fe4000c800000 */
[----:B------:R-:W-:Y:S02]  /*1420*/  UIMAD UR12, UR6, UR21, URZ ;  /* 0x00000015060c72a4 */ /* 0x000fe4000f8e02ff */
[----:B------:R-:W-:-:S02]  /*1430*/  UISETP.GE.AND UP0, UPT, UR4, UR7, UPT ;  /* 0x000000070400728c */ /* 0x000fc4000bf06270 */
[----:B------:R-:W-:Y:S02]  /*1440*/  UIMAD.WIDE.U32 UR10, UR4, UR8, URZ ;  /* 0x00000008040a72a5 */ /* 0x000fe4000f8e00ff */
[----:B------:R-:W-:Y:S02]  /*1450*/  UISETP.GE.OR UP0, UPT, UR5, UR12, UP0 ;  /* 0x0000000c0500728c */ /* 0x000fe40008706670 */
[----:B------:R-:W-:Y:S02]  /*1460*/  UIMAD.WIDE.U32 UR12, UR5, UR8, URZ ;  /* 0x00000008050c72a5 */ /* 0x000fe4000f8e00ff */
[----:B------:R-:W-:Y:S01]  /*1470*/  UIADD3 UR10, UPT, UPT, -UR4, URZ, URZ ;  /* 0x000000ff040a7290 */ /* 0x000fe2000fffe1ff */
[----:B------:R-:W-:Y:S01]  /*1480*/  UMOV UR8, UR11 ;  /* 0x0000000b00087c82 */ /* 0x000fe20008000000 */
[----:B------:R-:W-:Y:S02]  /*1490*/  UIADD3 UR11, UPT, UPT, -UR5, URZ, URZ ;  /* 0x000000ff050b7290 */ /* 0x000fe4000fffe1ff */
[----:B------:R-:W-:-:S03]  /*14a0*/  USHF.R.U32.HI UR8, URZ, UR9, UR8 ;  /* 0x00000009ff087299 */ /* 0x000fc60008011608 */
[----:B------:R-:W-:Y:S01]  /*14b0*/  @!UP0 UMOV UR7, UR13 ;  /* 0x0000000d00078c82 */ /* 0x000fe20008000000 */
[----:B------:R-:W-:Y:S02]  /*14c0*/  UIMAD UR20, UR14, UR10, UR20 ;  /* 0x0000000a0e1472a4 */ /* 0x000fe4000f8e0214 */
[----:B------:R-:W-:Y:S02]  /*14d0*/  USEL UR8, UR4, UR8, !UP2 ;  /* 0x0000000804087287 */ /* 0x000fe4000d000000 */
[----:B------:R-:W-:Y:S02]  /*14e0*/  @!UP0 USHF.R.U32.HI UR7, URZ, UR9, UR7 ;  /* 0x00000009ff078299 */ /* 0x000fe40008011607 */
[----:B------:R-:W-:Y:S02]  /*14f0*/  UIADD3 UR9, UPT, UPT, -UR8, URZ, URZ ;  /* 0x000000ff08097290 */ /* 0x000fe4000fffe1ff */
[----:B------:R-:W-:Y:S02]  /*1500*/  @!UP0 USEL UR7, UR5, UR7, !UP2 ;  /* 0x0000000705078287 */ /* 0x000fe4000d000000 */
[----:B------:R-:W-:-:S02]  /*1510*/  UIMAD UR9, UR21, UR9, UR4 ;  /* 0x00000009150972a4 */ /* 0x000fc4000f8e0204 */
[----:B------:R-:W-:Y:S02]  /*1520*/  @!UP0 UIADD3 UR8, UPT, UPT, UR8, -UR7, URZ ;  /* 0x8000000708088290 */ /* 0x000fe4000fffe0ff */
[----:B------:R-:W-:Y:S02]  /*1530*/  @!UP0 UIMAD UR6, UR9, UR6, UR7 ;  /* 0x00000006090682a4 */ /* 0x000fe4000f8e0207 */
[----:B------:R-:W-:Y:S02]  /*1540*/  @!UP0 UIMAD UR4, UR8, UR21, UR5 ;  /* 0x00000015080482a4 */ /* 0x000fe4000f8e0205 */
[----:B------:R-:W-:Y:S02]  /*1550*/  UIMAD UR16, UR28, UR11, UR16 ;  /* 0x0000000b1c1072a4 */ /* 0x000fe4000f8e0210 */
[----:B------:R-:W-:Y:S01]  /*1560*/  UIMAD UR20, UR4, UR14, UR20 ;  /* 0x0000000e041472a4 */ /* 0x000fe2000f8e0214 */
[----:B------:R-:W-:Y:S02]  /*1570*/  @!UP0 UMOV UR5, UR6 ;  /* 0x0000000600058c82 */ /* 0x000fe40008000000 */
[----:B------:R-:W-:-:S12]  /*1580*/  UIMAD UR16, UR5, UR28, UR16 ;  /* 0x0000001c051072a4 */ /* 0x000fd8000f8e0210 */
.L_x_18:
[----:B------:R-:W-:Y:S02]  /*1590*/  UISETP.NE.AND UP1, UPT, UR29, 0x1, UPT ;  /* 0x000000011d00788c */ /* 0x000fe4000bf25270 */
[----:B------:R-:W-:Y:S02]  /*15a0*/  ULOP3.LUT UR21, UR26, 0xffff, URZ, 0xc0, !UPT ;  /* 0x0000ffff1a157892 */ /* 0x000fe4000f8ec0ff */
[----:B------:R-:W-:Y:S02]  /*15b0*/  UISETP.NE.AND UP0, UPT, UR17, 0x2, UPT ;  /* 0x000000021100788c */ /* 0x000fe4000bf05270 */
[----:B------:R-:W-:Y:S02]  /*15c0*/  ULOP3.LUT UR22, UR27, 0x1000, URZ, 0xc0, !UPT ;  /* 0x000010001b167892 */ /* 0x000fe4000f8ec0ff */
[----:B------:R-:W-:Y:S02]  /*15d0*/  ULOP3.LUT UR45, UR45, 0x80, URZ, 0xc0, !UPT ;  /* 0x000000802d2d7892 */ /* 0x000fe4000f8ec0ff */
[----:B------:R-:W-:Y:S01]  /*15e0*/  USHF.L.U32 UR21, UR30, UR21, URZ ;  /* 0x000000151e157299 */ /* 0x000fe200080006ff */
[----:B------:R-:W-:Y:S11]  /*15f0*/  BRA.U UP1, `(.L_x_19) ;  /* 0x0000000101447547 */ /* 0x000ff6000b800000 */
[----:B------:R-:W1:Y:S01]  /*1600*/  LDCU.128 UR8, c[0x0][0xb10] ;  /* 0x00016200ff0877ac */ /* 0x000e620008000c00 */
[----:B------:R-:W2:Y:S01]  /*1610*/  LDCU UR12, c[0x0][0xb0c] ;  /* 0x00016180ff0c77ac */ /* 0x000ea20008000800 */
[----:B------:R-:W3:Y:S01]  /*1620*/  LDCU UR13, c[0x0][0xb20] ;  /* 0x00016400ff0d77ac */ /* 0x000ee20008000800 */
[----:B-1----:R-:W-:Y:S02]  /*1630*/  UIMAD.WIDE.U32 UR6, UR16, UR8, URZ ;  /* 0x00000008100672a5 */ /* 0x002fe4000f8e00ff */
[----:B------:R-:W-:Y:S02]  /*1640*/  UIMAD.WIDE.U32 UR4, UR20, UR11, URZ ;  /* 0x0000000b140472a5 */ /* 0x000fe4000f8e00ff */
[----:B--2---:R-:W-:Y:S02]  /*1650*/  UISETP.NE.AND UP2, UPT, UR12, 0x1, UPT ;  /* 0x000000010c00788c */ /* 0x004fe4000bf45270 */
[----:B------:R-:W-:Y:S01]  /*1660*/  UISETP.NE.AND UP1, UPT, UR10, 0x1, UPT ;  /* 0x000000010a00788c */ /* 0x000fe2000bf25270 */
[----:B------:R-:W-:-:S02]  /*1670*/  UMOV UR6, UR7 ;  /* 0x0000000700067c82 */ /* 0x000fc40008000000 */
[----:B------:R-:W-:Y:S01]  /*1680*/  UMOV UR4, UR5 ;  /* 0x0000000500047c82 */ /* 0x000fe20008000000 */
[----:B------:R-:W-:Y:S02]  /*1690*/  USHF.R.U32.HI UR6, URZ, UR9, UR6 ;  /* 0x00000009ff067299 */ /* 0x000fe40008011606 */
[----:B---3--:R-:W-:Y:S02]  /*16a0*/  USHF.R.U32.HI UR4, URZ, UR13, UR4 ;  /* 0x0000000dff047299 */ /* 0x008fe40008011604 */
[----:B------:R-:W-:Y:S02]  /*16b0*/  USEL UR5, UR16, UR6, !UP2 ;  /* 0x0000000610057287 */ /* 0x000fe4000d000000 */
[----:B------:R-:W-:-:S04]  /*16c0*/  USEL UR4, UR20, UR4, !UP1 ;  /* 0x0000000414047287 */ /* 0x000fc8000c800000 */
[----:B------:R-:W-:Y:S02]  /*16d0*/  UIADD3 UR6, UPT, UPT, UR5, -UR4, URZ ;  /* 0x8000000405067290 */ /* 0x000fe4000fffe0ff */
[----:B------:R-:W-:Y:S02]  /*16e0*/  UIADD3 UR4, UPT, UPT, -UR5, UR4, URZ ;  /* 0x0000000405047290 */ /* 0x000fe4000fffe1ff */
[----:B------:R-:W-:Y:S02]  /*16f0*/  UIMAD UR20, UR6, UR10, UR20 ;  /* 0x0000000a061472a4 */ /* 0x000fe4000f8e0214 */
[----:B------:R-:W-:-:S12]  /*1700*/  UIMAD UR16, UR4, UR12, UR16 ;  /* 0x0000000c041072a4 */ /* 0x000fd8000f8e0210 */
.L_x_19:
[----:B------:R-:W-:Y:S05]  /*1710*/  BRA.U !UP5, `(.L_x_20) ;  /* 0x000000010d0c7547 */ /* 0x000fea000b800000 */
[----:B------:R-:W-:Y:S01]  /*1720*/  UCGABAR_WAIT ;  /* 0x0000000000007dc7 */ /* 0x000fe20008000000 */
[----:B------:R-:W-:Y:S01]  /*1730*/  CCTL.IVALL ;  /* 0x00000000ff00798f */ /* 0x000fe20002000000 */
[----:B------:R-:W-:Y:S05]  /*1740*/  BRA `(.L_x_21) ;  /* 0x0000000000047947 */ /* 0x000fea0003800000 */
.L_x_20:
[----:B------:R-:W-:Y:S06]  /*1750*/  BAR.SYNC.DEFER_BLOCKING 0x0 ;  /* 0x0000000000007b1d */ /* 0x000fec0000010000 */
.L_x_21:
[----:B------:R-:W-:Y:S05]  /*1760*/  BRA.U UP0, `(.L_x_22) ;  /* 0x0000001100dc7547 */ /* 0x000fea000b800000 */
[----:B------:R-:W1:Y:S01]  /*1770*/  LDCU UR6, c[0x0][0x38c] ;  /* 0x00007180ff0677ac */ /* 0x000e620008000800 */
[----:B------:R-:W-:Y:S01]  /*1780*/  PLOP3.LUT P1, PT, PT, PT, UP3, 0x80, 0x8 ;  /* 0x000000000008781c */ /* 0x000fe20003f2f038 */
[----:B------:R-:W-:Y:S01]  /*1790*/  IMAD.MOV.U32 R12, RZ, RZ, 0x1 ;  /* 0x00000001ff0c7424 */ /* 0x000fe200078e00ff */
[----:B------:R-:W-:Y:S02]  /*17a0*/  ISETP.NE.AND P2, PT, R0, RZ, P3 ;  /* 0x000000ff0000720c */ /* 0x000fe40001f45270 */
[----:B------:R-:W-:Y:S02]  /*17b0*/  CS2R R10, SRZ ;  /* 0x00000000000a7805 */ /* 0x000fe4000001ff00 */
[----:B------:R-:W-:Y:S01]  /*17c0*/  PLOP3.LUT P1, PT, P1, PT, PT, 0x8, 0x80 ;  /* 0x000000000080781c */ /* 0x000fe20000f2e170 */
[----:B------:R-:W-:Y:S01]  /*17d0*/  IMAD.MOV.U32 R9, RZ, RZ, RZ ;  /* 0x000000ffff097224 */ /* 0x000fe200078e00ff */
[----:B------:R-:W2:Y:S01]  /*17e0*/  LDCU UR38, c[0x0][0x370] ;  /* 0x00006e00ff2677ac */ /* 0x000ea20008000800 */
[----:B------:R-:W-:Y:S01]  /*17f0*/  IMAD.MOV.U32 R8, RZ, RZ, 0x1 ;  /* 0x00000001ff087424 */ /* 0x000fe200078e00ff */
[----:B------:R-:W3:Y:S01]  /*1800*/  LDCU.64 UR26, c[0x0][0x348] ;  /* 0x00006900ff1a77ac */ /* 0x000ee20008000a00 */
[----:B------:R-:W-:Y:S01]  /*1810*/  ULEA.HI UR43, UR22, UR45, URZ, 0x1a ;  /* 0x0000002d162b7291 */ /* 0x000fe2000f8fd0ff */
[----:B------:R-:W4:Y:S01]  /*1820*/  LDCU UR37, c[0x0][0x374] ;  /* 0x00006e80ff2577ac */ /* 0x000f220008000800 */
[----:B-1----:R-:W-:-:S02]  /*1830*/  UIADD3 UR5, UPT, UPT, UR6, 0x3f, URZ ;  /* 0x0000003f06057890 */ /* 0x002fc4000fffe0ff */
[----:B------:R-:W-:Y:S02]  /*1840*/  UIADD3 UR46, UPT, UPT, UR6, 0x7e, URZ ;  /* 0x0000007e062e7890 */ /* 0x000fe4000fffe0ff */
[----:B------:R-:W-:Y:S01]  /*1850*/  USHF.R.S32.HI UR4, URZ, 0x1f, UR5 ;  /* 0x0000001fff047899 */ /* 0x000fe20008011405 */
[----:B------:R-:W-:-:S03]  /*1860*/  UMOV UR7, URZ ;  /* 0x000000ff00077c82 */ /* 0x000fc60008000000 */
[----:B------:R-:W-:Y:S02]  /*1870*/  ULEA.HI UR4, UR4, UR5, URZ, 0x6 ;  /* 0x0000000504047291 */ /* 0x000fe4000f8f30ff */
[----:B------:R-:W-:Y:S02]  /*1880*/  UIADD3 UR5, UPT, UPT, UR6, -0x1, URZ ;  /* 0xffffffff06057890 */ /* 0x000fe4000fffe0ff */
[----:B------:R-:W-:Y:S02]  /*1890*/  USHF.R.S32.HI UR40, URZ, 0x6, UR4 ;  /* 0x00000006ff287899 */ /* 0x000fe40008011404 */
[----:B------:R-:W-:Y:S02]  /*18a0*/  UISETP.GE.U32.AND UP1, UPT, UR5, -0x7f, UPT ;  /* 0xffffff810500788c */ /* 0x000fe4000bf26070 */
[----:B------:R-:W-:-:S04]  /*18b0*/  UISETP.LT.U32.AND UP0, UPT, UR40, 0x4, UPT ;  /* 0x000000042800788c */ /* 0x000fc8000bf01070 */
[----:B------:R-:W-:Y:S02]  /*18c0*/  USEL UR39, UR40, 0x4, UP0 ;  /* 0x0000000428277887 */ /* 0x000fe40008000000 */
[----:B------:R-:W-:Y:S02]  /*18d0*/  UISETP.NE.AND UP0, UPT, UR17, URZ, UPT ;  /* 0x000000ff1100728c */ /* 0x000fe4000bf05270 */
[----:B------:R-:W-:Y:S02]  /*18e0*/  UIADD3 UR4, UPT, UPT, UR39, -0x1, URZ ;  /* 0xffffffff27047890 */ /* 0x000fe4000fffe0ff */
[----:B------:R-:W-:Y:S02]  /*18f0*/  @UP1 UIADD3 UR4, UPT, UPT, UR39, URZ, URZ ;  /* 0x000000ff27041290 */ /* 0x000fe4000fffe0ff */
[----:B------:R-:W-:Y:S02]  /*1900*/  USEL UR23, UR41, 0x2, UP0 ;  /* 0x0000000229177887 */ /* 0x000fe40008000000 */
[----:B------:R-:W-:-:S02]  /*1910*/  UIADD3 UR44, UPT, UPT, UR40, -UR39, URZ ;  /* 0x80000027282c7290 */ /* 0x000fc4000fffe0ff */
[----:B------:R-:W-:Y:S02]  /*1920*/  UIADD3 UR25, UPT, UPT, UR4, 0x1, URZ ;  /* 0x0000000104197890 */ /* 0x000fe4000fffe0ff */
[----:B--234-:R-:W-:-:S12]  /*1930*/  UIADD3 UR41, UPT, UPT, -UR4, URZ, URZ ;  /* 0x000000ff04297290 */ /* 0x01cfd8000fffe1ff */
.L_x_42:
[----:B------:R-:W-:Y:S01]  /*1940*/  UISETP.NE.AND UP0, UPT, UR47, URZ, UPT ;  /* 0x000000ff2f00728c */ /* 0x000fe2000bf05270 */
[----:B-1----:R-:W1:Y:S08]  /*1950*/  S2UR UR47, SR_CgaCtaId ;  /* 0x00000000002f79c3 */ /* 0x002e700000008800 */
[----:B------:R-:W-:Y:S05]  /*1960*/  BRA.U UP0, `(.L_x_23) ;  /* 0x0000000100347547 */ /* 0x000fea000b800000 */
[----:B------:R-:W2:Y:S01]  /*1970*/  S2R R0, SR_CgaCtaId ;  /* 0x0000000000007919 */ /* 0x000ea20000008800 */
[----:B------:R-:W-:Y:S02]  /*1980*/  MOV R3, 0x400 ;  /* 0x0000040000037802 */ /* 0x000fe40000000f00 */
[----:B------:R-:W-:Y:S02]  /*1990*/  SHF.L.U32 R2, R8, 0x1f, RZ ;  /* 0x0000001f08027819 */ /* 0x000fe400000006ff */
[----:B--2---:R-:W-:-:S05]  /*19a0*/  LEA R0, R0, R3, 0x18 ;  /* 0x0000000300007211 */ /* 0x004fca00078ec0ff */
[----:B------:R-:W-:-:S04]  /*19b0*/  IMAD R3, R9, 0x8, R0 ;  /* 0x0000000809037824 */ /* 0x000fc800078e0200 */
[----:B------:R-:W2:Y:S02]  /*19c0*/  SYNCS.PHASECHK.TRANS64.TRYWAIT P0, [R3+URZ+0xe0], R2 ;  /* 0x0000e002030075a7 */ /* 0x000ea400080011ff */
[----:B--2---:R-:W-:Y:S05]  /*19d0*/  @!P0 BRA `(.L_x_24) ;  /* 0x000000a000088947 */ /* 0x004fea0003800000 */
.L_x_147:
[----:B------:R-:W-:Y:S01]  /*19e0*/  VIADD R9, R9, 0x1 ;  /* 0x0000000109097836 */ /* 0x000fe20000000000 */
[----:B------:R2:W-:Y:S04]  /*19f0*/  SYNCS.ARRIVE.TRANS64.A1T0 RZ, [R3+URZ+0xd0], RZ ;  /* 0x0000d0ff03ff79a7 */ /* 0x0005e800081000ff */
[----:B------:R-:W-:-:S04]  /*1a00*/  ISETP.NE.AND P0, PT, R9, 0x2, PT ;  /* 0x000000020900780c */ /* 0x000fc80003f05270 */
[----:B------:R-:W-:Y:S02]  /*1a10*/  SEL R9, R9, RZ, P0 ;  /* 0x000000ff09097207 */ /* 0x000fe40000000000 */
[----:B--2---:R-:W-:-:S04]  /*1a20*/  SEL R3, RZ, 0x1, P0 ;  /* 0x00000001ff037807 */ /* 0x004fc80000000000 */
[----:B------:R-:W-:-:S07]  /*1a30*/  LOP3.LUT R8, R8, R3, RZ, 0x3c, !PT ;  /* 0x0000000308087212 */ /* 0x000fce00078e3cff */
.L_x_23:
[----:B------:R-:W-:Y:S01]  /*1a40*/  UMOV UR6, 0x400 ;  /* 0x0000040000067882 */ /* 0x000fe20000000000 */
[----:B------:R-:W-:Y:S01]  /*1a50*/  SHF.L.U32 R0, R12, 0x1f, RZ ;  /* 0x0000001f0c007819 */ /* 0x000fe200000006ff */
[----:B-1----:R-:W-:Y:S02]  /*1a60*/  ULEA UR6, UR47, UR6, 0x18 ;  /* 0x000000062f067291 */ /* 0x002fe4000f8ec0ff */
[----:B------:R-:W-:Y:S02]  /*1a70*/  UISETP.GE.U32.AND UP0, UPT, UR46, 0x7f, UPT ;  /* 0x0000007f2e00788c */ /* 0x000fe4000bf06070 */
[----:B------:R-:W-:Y:S02]  /*1a80*/  ULEA UR4, UR7, UR6, 0x3 ;  /* 0x0000000607047291 */ /* 0x000fe4000f8e18ff */
[----:B------:R-:W-:Y:S01]  /*1a90*/  ULEA UR11, UR20, UR45, 0x8 ;  /* 0x0000002d140b7291 */ /* 0x000fe2000f8e40ff */
[----:B------:R-:W-:-:S06]  /*1aa0*/  UMOV UR13, URZ ;  /* 0x000000ff000d7c82 */ /* 0x000fcc0008000000 */
[----:B------:R1:W2:Y:S01]  /*1ab0*/  SYNCS.PHASECHK.TRANS64.TRYWAIT P0, [UR4+0x20], R0 ;  /* 0x00002000ff0075a7 */ /* 0x0002a20008001104 */
[----:B------:R-:W-:-:S04]  /*1ac0*/  ULEA.HI UR4, UR16, UR16, URZ, 0x1 ;  /* 0x0000001010047291 */ /* 0x000fc8000f8f08ff */
[----:B------:R-:W-:-:S04]  /*1ad0*/  USHF.L.U32 UR4, UR4, 0x7, URZ ;  /* 0x0000000704047899 */ /* 0x000fc800080006ff */
[----:B------:R-:W-:-:S04]  /*1ae0*/  ULOP3.LUT UR35, UR4, 0xffffff00, URZ, 0xc0, !UPT ;  /* 0xffffff0004237892 */ /* 0x000fc8000f8ec0ff */
[----:B------:R-:W-:Y:S01]  /*1af0*/  UIADD3 UR35, UPT, UPT, UR43, UR35, URZ ;  /* 0x000000232b237290 */ /* 0x000fe2000fffe0ff */
[----:B------:R-:W-:Y:S11]  /*1b00*/  BRA.U !UP0, `(.L_x_25) ;  /* 0x0000000108c47547 */ /* 0x000ff6000b800000 */
[----:B------:R-:W-:Y:S01]  /*1b10*/  UMOV UR16, UR41 ;  /* 0x0000002900107c82 */ /* 0x000fe20008000000 */
[----:B------:R-:W-:Y:S01]  /*1b20*/  UMOV UR4, UR7 ;  /* 0x0000000700047c82 */ /* 0x000fe20008000000 */
[----:B------:R-:W-:-:S05]  /*1b30*/  UMOV UR34, URZ ;  /* 0x000000ff00227c82 */ /* 0x000fca0008000000 */
.L_x_31:
[----:B------:R-:W-:Y:S01]  /*1b40*/  ULEA UR33, UR4, UR6, 0x3 ;  /* 0x0000000604217291 */ /* 0x000fe2000f8e18ff */
[----:B------:R-:W-:Y:S01]  /*1b50*/  @P3 MOV R2, 0x10000 ;  /* 0x0001000000023802 */ /* 0x000fe20000000f00 */
[----:B--234-:R-:W-:Y:S10]  /*1b60*/  @P0 BRA `(.L_x_26) ;  /* 0x00000000000c0947 */ /* 0x01cff40003800000 */
[----:B------:R-:W-:-:S04]  /*1b70*/  SHF.L.U32 R3, R12, 0x1f, RZ ;  /* 0x0000001f0c037819 */ /* 0x000fc800000006ff */
[----:B------:R-:W2:Y:S02]  /*1b80*/  SYNCS.PHASECHK.TRANS64.TRYWAIT P0, [UR33+0x20], R3 ;  /* 0x00002003ff0075a7 */ /* 0x000ea40008001121 */
[----:B--2---:R-:W-:Y:S05]  /*1b90*/  @!P0 BRA `(.L_x_27) ;  /* 0x0000009c00ac8947 */ /* 0x004fea0003800000 */
.L_x_26:
[----:B------:R2:W-:Y:S01]  /*1ba0*/  @P3 SYNCS.ARRIVE.TRANS64 RZ, [UR33], R2 ;  /* 0x00000002ffff39a7 */ /* 0x0005e20008000021 */
[----:B------:R-:W-:Y:S02]  /*1bb0*/  ULOP3.LUT UR5, UR23, 0x2, URZ, 0xfc, !UPT ;  /* 0x0000000217057892 */ /* 0x000fe4000f8efcff */
[----:B------:R-:W-:Y:S02]  /*1bc0*/  UIADD3 UR16, UPT, UPT, UR16, 0x1, URZ ;  /* 0x0000000110107890 */ /* 0x000fe4000fffe0ff */
[----:B------:R-:W-:Y:S02]  /*1bd0*/  UISETP.NE.AND UP0, UPT, UR5, 0x2, UPT ;  /* 0x000000020500788c */ /* 0x000fe4000bf05270 */
[----:B------:R-:W-:-:S07]  /*1be0*/  UISETP.NE.AND UP2, UPT, UR16, 0x1, UPT ;  /* 0x000000011000788c */ /* 0x000fce000bf45270 */
[----:B------:R-:W-:Y:S05]  /*1bf0*/  BRA.U UP0, `(.L_x_28) ;  /* 0x0000000100047547 */ /* 0x000fea000b800000 */
[----:B------:R-:W-:Y:S05]  /*1c00*/  BPT.TRAP 0x1 ;  /* 0x000000040000795c */ /* 0x000fea0000300000 */
.L_x_28:
[----:B------:R-:W-:Y:S04]  /*1c10*/  BSSY.RECONVERGENT B0, `(.L_x_29) ;  /* 0x0000003000007945 */ /* 0x000fe80003800200 */
[----:B------:R-:W-:Y:S05]  /*1c20*/  @!P2 BRA `(.L_x_30) ;  /* 0x000000000004a947 */ /* 0x000fea0003800000 */
[----:B------:R-:W-:Y:S05]  /*1c30*/  BPT.TRAP 0x1 ;  /* 0x000000040000795c */ /* 0x000fea0000300000 */
.L_x_30:
[----:B------:R-:W-:Y:S05]  /*1c40*/  BSYNC.RECONVERGENT B0 ;  /* 0x0000000000007941 */ /* 0x000fea0003800200 */
.L_x_29:
[----:B------:R-:W-:Y:S02]  /*1c50*/  UIADD3 UR5, UPT, UPT, UR4, 0x1, URZ ;  /* 0x0000000104057890 */ /* 0x000fe4000fffe0ff */
[----:B------:R-:W-:Y:S02]  /*1c60*/  UIADD3 UR14, UP1, UPT, UR26, 0x80, URZ ;  /* 0x000000801a0e7890 */ /* 0x000fe4000ff3e0ff */
[----:B------:R-:W-:Y:S02]  /*1c70*/  UISETP.NE.AND UP0, UPT, UR5, 0x4, UPT ;  /* 0x000000040500788c */ /* 0x000fe4000bf05270 */
[----:B------:R-:W-:Y:S02]  /*1c80*/  ULOP3.LUT UR33, UR33, 0xfefffff8, URZ, 0xc0, !UPT ;  /* 0xfefffff821217892 */ /* 0x000fe4000f8ec0ff */
[----:B------:R-:W-:Y:S02]  /*1c90*/  USEL UR8, URZ, 0x1, UP0 ;  /* 0x00000001ff087887 */ /* 0x000fe40008000000 */
[----:B------:R-:W-:-:S02]  /*1ca0*/  USEL UR7, UR5, URZ, UP0 ;  /* 0x000000ff05077287 */ /* 0x000fc40008000000 */
[----:B------:R-:W-:Y:S02]  /*1cb0*/  UIADD3.X UR15, UPT, UPT, URZ, UR27, URZ, UP1, !UPT ;  /* 0x0000001bff0f7290 */ /* 0x000fe40008ffe4ff */
[----:B------:R-:W-:Y:S01]  /*1cc0*/  ULEA UR5, UR7, UR6, 0x3 ;  /* 0x0000000607057291 */ /* 0x000fe2000f8e18ff */
[----:B------:R-:W-:Y:S01]  /*1cd0*/  LOP3.LUT R12, R12, UR8, RZ, 0x3c, !PT ;  /* 0x000000080c0c7c12 */ /* 0x000fe2000f8e3cff */
[----:B------:R-:W-:Y:S02]  /*1ce0*/  USHF.L.U32 UR8, UR4, 0xe, URZ ;  /* 0x0000000e04087899 */ /* 0x000fe400080006ff */
[----:B------:R-:W-:Y:S01]  /*1cf0*/  UIADD3 UR4, UP0, UPT, UR26, 0x180, URZ ;  /* 0x000001801a047890 */ /* 0x000fe2000ff1e0ff */
[----:B-1----:R-:W-:Y:S01]  /*1d00*/  SHF.L.U32 R0, R12, 0x1f, RZ ;  /* 0x0000001f0c007819 */ /* 0x002fe200000006ff */
[----:B------:R-:W-:Y:S02]  /*1d10*/  ULEA UR32, UR22, UR8, 0x1 ;  /* 0x0000000816207291 */ /* 0x000fe4000f8e08ff */
[----:B------:R-:W-:Y:S01]  /*1d20*/  UPRMT UR13, URZ, 0x5410, UR21 ;  /* 0x00005410ff0d7896 */ /* 0x000fe20008000015 */
[----:B------:R3:W4:Y:S01]  /*1d30*/  SYNCS.PHASECHK.TRANS64.TRYWAIT P0, [UR5+0x20], R0 ;  /* 0x00002000ff0075a7 */ /* 0x0007220008001105 */
[----:B------:R-:W-:-:S02]  /*1d40*/  UIADD3 UR32, UPT, UPT, UR6, 0x10800, UR32 ;  /* 0x0001080006207890 */ /* 0x000fc4000fffe020 */
[----:B------:R-:W-:Y:S02]  /*1d50*/  UIADD3 UR8, UPT, UPT, UR6, 0x20800, UR8 ;  /* 0x0002080006087890 */ /* 0x000fe4000fffe008 */
[----:B------:R-:W-:Y:S01]  /*1d60*/  UIADD3.X UR5, UPT, UPT, URZ, UR27, URZ, UP0, !UPT ;  /* 0x0000001bff057290 */ /* 0x000fe200087fe4ff */
[----:B------:R-:W-:Y:S01]  /*1d70*/  UMOV UR18, 0x0 ;  /* 0x0000000000127882 */ /* 0x000fe20000000000 */
[----:B------:R-:W-:Y:S01]  /*1d80*/  UMOV UR19, 0x10000000 ;  /* 0x1000000000137882 */ /* 0x000fe20000000000 */
[----:B------:R-:W-:Y:S01]  /*1d90*/  UMOV UR10, UR34 ;  /* 0x00000022000a7c82 */ /* 0x000fe20008000000 */
[----:B------:R-:W-:Y:S01]  /*1da0*/  UMOV UR12, UR36 ;  /* 0x00000024000c7c82 */ /* 0x000fe20008000000 */
[----:B------:R-:W-:Y:S01]  /*1db0*/  UMOV UR9, UR33 ;  /* 0x0000002100097c82 */ /* 0x000fe20008000000 */
[----:B------:R1:W-:Y:S03]  /*1dc0*/  UTMALDG.3D.MULTICAST.2CTA [UR32], [UR14], UR13, desc[UR18] ;  /* 0x000012200e0073b4 */ /* 0x0003e6000821180d */
[----:B------:R2:W-:Y:S01]  /*1dd0*/  UTMALDG.3D.2CTA [UR8], [UR4], desc[UR18] ;  /* 0x00001208040075b4 */ /* 0x0005e20008211000 */
[----:B-1----:R-:W-:Y:S01]  /*1de0*/  UIADD3 UR34, UPT, UPT, UR34, 0x40, URZ ;  /* 0x0000004022227890 */ /* 0x002fe2000fffe0ff */
[----:B------:R-:W-:Y:S01]  /*1df0*/  UMOV UR13, UR25 ;  /* 0x00000019000d7c82 */ /* 0x000fe20008000000 */
[----:B--2---:R-:W-:Y:S01]  /*1e00*/  UMOV UR4, UR7 ;  /* 0x0000000700047c82 */ /* 0x004fe20008000000 */
[----:B------:R-:W-:Y:S09]  /*1e10*/  BRA.U UP2, `(.L_x_31) ;  /* 0xfffffffd02487547 */ /* 0x000ff2000b83ffff */
.L_x_25:
[----:B------:R-:W-:Y:S01]  /*1e20*/  ULEA UR4, UR7, UR6, 0x3 ;  /* 0x0000000607047291 */ /* 0x000fe2000f8e18ff */
[----:B-1-3--:R-:W-:Y:S01]  /*1e30*/  SHF.L.U32 R0, R12, 0x1f, RZ ;  /* 0x0000001f0c007819 */ /* 0x00afe200000006ff */
[----:B------:R-:W-:Y:S01]  /*1e40*/  @!P1 SYNCS.ARRIVE.TRANS64.A1T0 RZ, [UR6+0x88], RZ ;  /* 0x000088ffffff99a7 */ /* 0x000fe20008100006 */
[----:B------:R-:W-:-:S06]  /*1e50*/  UISETP.GT.AND UP0, UPT, UR40, UR39, UPT ;  /* 0x000000272800728c */ /* 0x000fcc000bf04270 */
[----:B--2-4-:R1:W2:Y:S03]  /*1e60*/  SYNCS.PHASECHK.TRANS64.TRYWAIT P0, [UR4+0x20], R0 ;  /* 0x00002000ff0075a7 */ /* 0x0142a60008001104 */
[----:B------:R-:W-:Y:S05]  /*1e70*/  BRA.U !UP0, `(.L_x_32) ;  /* 0x0000000108c47547 */ /* 0x000fea000b800000 */
[----:B------:R-:W-:Y:S01]  /*1e80*/  UIADD3 UR24, UPT, UPT, UR44, UR13, URZ ;  /* 0x0000000d2c187290 */ /* 0x000fe2000fffe0ff */
[----:B------:R-:W-:-:S11]  /*1e90*/  UMOV UR4, UR7 ;  /* 0x0000000700047c82 */ /* 0x000fd60008000000 */
.L_x_38:
[----:B------:R-:W-:Y:S01]  /*1ea0*/  ULEA UR17, UR4, UR6, 0x3 ;  /* 0x0000000604117291 */ /* 0x000fe2000f8e18ff */
[----:B--2---:R-:W-:Y:S01]  /*1eb0*/  @P3 MOV R2, 0x10000 ;  /* 0x0001000000023802 */ /* 0x004fe20000000f00 */
[----:B--2-4-:R-:W-:Y:S10]  /*1ec0*/  @P0 BRA `(.L_x_33) ;  /* 0x00000000000c0947 */ /* 0x014ff40003800000 */
[----:B------:R-:W-:-:S04]  /*1ed0*/  SHF.L.U32 R3, R12, 0x1f, RZ ;  /* 0x0000001f0c037819 */ /* 0x000fc800000006ff */
[----:B------:R-:W2:Y:S02]  /*1ee0*/  SYNCS.PHASECHK.TRANS64.TRYWAIT P0, [UR17+0x20], R3 ;  /* 0x00002003ff0075a7 */ /* 0x000ea40008001111 */
[----:B--2---:R-:W-:Y:S05]  /*1ef0*/  @!P0 BRA `(.L_x_34) ;  /* 0x0000009800ec8947 */ /* 0x004fea0003800000 */
.L_x_33:
[----:B------:R2:W-:Y:S01]  /*1f00*/  @P3 SYNCS.ARRIVE.TRANS64 RZ, [UR17], R2 ;  /* 0x00000002ffff39a7 */ /* 0x0005e20008000011 */
[----:B------:R-:W-:-:S04]  /*1f10*/  ULOP3.LUT UR5, UR23, 0x2, URZ, 0xfc, !UPT ;  /* 0x0000000217057892 */ /* 0x000fc8000f8efcff */
[----:B------:R-:W-:-:S09]  /*1f20*/  UISETP.NE.AND UP0, UPT, UR5, 0x2, UPT ;  /* 0x000000020500788c */ /* 0x000fd2000bf05270 */
[----:B------:R-:W-:Y:S05]  /*1f30*/  BRA.U UP0, `(.L_x_35) ;  /* 0x0000000100047547 */ /* 0x000fea000b800000 */
[----:B------:R-:W-:Y:S05]  /*1f40*/  BPT.TRAP 0x1 ;  /* 0x000000040000795c */ /* 0x000fea0000300000 */
.L_x_35:
[----:B------:R-:W-:Y:S04]  /*1f50*/  BSSY.RECONVERGENT B0, `(.L_x_36) ;  /* 0x0000003000007945 */ /* 0x000fe80003800200 */
[----:B------:R-:W-:Y:S05]  /*1f60*/  @!P2 BRA `(.L_x_37) ;  /* 0x000000000004a947 */ /* 0x000fea0003800000 */
[----:B------:R-:W-:Y:S05]  /*1f70*/  BPT.TRAP 0x1 ;  /* 0x000000040000795c */ /* 0x000fea0000300000 */
.L_x_37:
[----:B------:R-:W-:Y:S05]  /*1f80*/  BSYNC.RECONVERGENT B0 ;  /* 0x0000000000007941 */ /* 0x000fea0003800200 */
.L_x_36:
[----:B------:R-:W-:Y:S02]  /*1f90*/  UIADD3 UR5, UPT, UPT, UR4, 0x1, URZ ;  /* 0x0000000104057890 */ /* 0x000fe4000fffe0ff */
[----:B------:R-:W-:Y:S02]  /*1fa0*/  USHF.L.U32 UR18, UR13, 0x6, URZ ;  /* 0x000000060d127899 */ /* 0x000fe400080006ff */
[----:B------:R-:W-:Y:S02]  /*1fb0*/  UISETP.NE.AND UP0, UPT, UR5, 0x4, UPT ;  /* 0x000000040500788c */ /* 0x000fe4000bf05270 */
[----:B------:R-:W-:Y:S02]  /*1fc0*/  ULOP3.LUT UR17, UR17, 0xfefffff8, URZ, 0xc0, !UPT ;  /* 0xfefffff811117892 */ /* 0x000fe4000f8ec0ff */
[----:B------:R-:W-:Y:S02]  /*1fd0*/  USEL UR8, URZ, 0x1, UP0 ;  /* 0x00000001ff087887 */ /* 0x000fe40008000000 */
[----:B------:R-:W-:-:S02]  /*1fe0*/  USEL UR7, UR5, URZ, UP0 ;  /* 0x000000ff05077287 */ /* 0x000fc40008000000 */
[----:B------:R-:W-:Y:S02]  /*1ff0*/  UIADD3 UR14, UP0, UPT, UR26, 0x180, URZ ;  /* 0x000001801a0e7890 */ /* 0x000fe4000ff1e0ff */
        /* <DEDUP_REMOVED lines=9> */
[----:B------:R-:W-:Y:S02]  /*2090*/  UIADD3.X UR5, UPT, UPT, URZ, UR27, URZ, UP1, !UPT ;  /* 0x0000001bff057290 */ /* 0x000fe40008ffe4ff */
[----:B------:R-:W-:Y:S02]  /*20a0*/  UIADD3 UR8, UPT, UPT, UR6, 0x20800, UR8 ;  /* 0x0002080006087890 */ /* 0x000fe4000fffe008 */
[----:B------:R-:W-:Y:S01]  /*20b0*/  UIADD3.X UR15, UPT, UPT, URZ, UR27, URZ, UP0, !UPT ;  /* 0x0000001bff0f7290 */ /* 0x000fe200087fe4ff */
[----:B------:R-:W-:Y:S01]  /*20c0*/  UMOV UR28, 0x0 ;  /* 0x00000000001c7882 */ /* 0x000fe20000000000 */
[----:B------:R-:W-:Y:S01]  /*20d0*/  UMOV UR29, 0x10000000 ;  /* 0x10000000001d7882 */ /* 0x000fe20000000000 */
[----:B------:R-:W-:Y:S01]  /*20e0*/  UMOV UR19, UR35 ;  /* 0x0000002300137c82 */ /* 0x000fe20008000000 */
[----:B------:R-:W-:Y:S01]  /*20f0*/  UMOV UR20, UR36 ;  /* 0x0000002400147c82 */ /* 0x000fe20008000000 */
[----:B------:R-:W-:Y:S01]  /*2100*/  UMOV UR12, UR36 ;  /* 0x00000024000c7c82 */ /* 0x000fe20008000000 */
[----:B------:R1:W-:Y:S01]  /*2110*/  UTMALDG.3D.MULTICAST.2CTA [UR16], [UR4], UR10, desc[UR28] ;  /* 0x00001c10040073b4 */ /* 0x0003e2000821180a */
[----:B------:R-:W-:Y:S01]  /*2120*/  UMOV UR9, UR17 ;  /* 0x0000001100097c82 */ /* 0x000fe20008000000 */
[----:B------:R-:W-:-:S04]  /*2130*/  UIADD3 UR13, UPT, UPT, UR13, 0x1, URZ ;  /* 0x000000010d0d7890 */ /* 0x000fc8000fffe0ff */
[----:B------:R-:W-:Y:S01]  /*2140*/  UISETP.NE.AND UP0, UPT, UR13, UR24, UPT ;  /* 0x000000180d00728c */ /* 0x000fe2000bf05270 */
[----:B-1----:R-:W-:Y:S01]  /*2150*/  UMOV UR10, UR18 ;  /* 0x00000012000a7c82 */ /* 0x002fe20008000000 */
[----:B------:R-:W-:Y:S01]  /*2160*/  UMOV UR4, UR7 ;  /* 0x0000000700047c82 */ /* 0x000fe20008000000 */
[----:B------:R3:W-:Y:S06]  /*2170*/  UTMALDG.3D.2CTA [UR8], [UR14], desc[UR28] ;  /* 0x00001c080e0075b4 */ /* 0x0007ec0008211000 */
[----:B---3--:R-:W-:Y:S05]  /*2180*/  BRA.U UP0, `(.L_x_38) ;  /* 0xfffffffd00447547 */ /* 0x008fea000b83ffff */
.L_x_32:
[C---:B------:R-:W-:Y:S01]  /*2190*/  LEA R3, R11.reuse, UR6, 0x3 ;  /* 0x000000060b037c11 */ /* 0x040fe2000f8e18ff */
[----:B------:R-:W-:Y:S01]  /*21a0*/  NOP ;  /* 0x0000000000007918 */ /* 0x000fe20000000000 */
[----:B-1----:R-:W-:Y:S02]  /*21b0*/  SHF.L.U32 R0, R10, 0x1f, RZ ;  /* 0x0000001f0a007819 */ /* 0x002fe400000006ff */
[----:B------:R-:W-:Y:S02]  /*21c0*/  LEA R5, R11, UR6, 0x4 ;  /* 0x000000060b057c11 */ /* 0x000fe4000f8e20ff */
[----:B--2-4-:R-:W1:Y:S02]  /*21d0*/  SYNCS.PHASECHK.TRANS64.TRYWAIT P0, [R3+URZ+0x90], R0 ;  /* 0x00009000030075a7 */ /* 0x014e6400080011ff */
[----:B-1----:R-:W-:Y:S05]  /*21e0*/  @!P0 BRA `(.L_x_39) ;  /* 0x0000009800488947 */ /* 0x002fea0003800000 */
.L_x_150:
[----:B------:R-:W2:Y:S01]  /*21f0*/  LDS.128 R4, [R5+0x100] ;  /* 0x0001000005047984 */ /* 0x000ea20000000c00 */
[----:B------:R-:W-:Y:S01]  /*2200*/  UISETP.GE.AND UP0, UPT, UR42, 0x1, UPT ;  /* 0x000000012a00788c */ /* 0x000fe2000bf06270 */
[----:B------:R-:W-:Y:S01]  /*2210*/  @!PT LDS RZ, [RZ] ;  /* 0x00000000fffff984 */ /* 0x000fe20000000800 */
[----:B------:R-:W-:Y:S01]  /*2220*/  @!PT LDS RZ, [RZ] ;  /* 0x00000000fffff984 */ /* 0x000fe20000000800 */
[----:B------:R-:W-:Y:S01]  /*2230*/  @!PT LDS RZ, [RZ] ;  /* 0x00000000fffff984 */ /* 0x000fe20000000800 */
[----:B------:R-:W-:Y:S01]  /*2240*/  @!PT LDS RZ, [RZ] ;  /* 0x00000000fffff984 */ /* 0x000fe20000000800 */
[----:B------:R3:W-:Y:S06]  /*2250*/  MEMBAR.ALL.CTA ;  /* 0x0000000000007992 */ /* 0x0007ec0000008000 */
[----:B---3--:R-:W3:Y:S01]  /*2260*/  FENCE.VIEW.ASYNC.S ;  /* 0x00000000000073c6 */ /* 0x008ee20000000000 */
[----:B--2---:R-:W-:-:S13]  /*2270*/  LOP3.LUT P0, RZ, R6, 0x1, RZ, 0xc0, !PT ;  /* 0x0000000106ff7812 */ /* 0x004fda000780c0ff */
[----:B---3--:R-:W-:Y:S01]  /*2280*/  VOTEU.ANY UP1, P0 ;  /* 0x0000000000ff7886 */ /* 0x008fe20000020100 */
[----:B------:R-:W-:-:S13]  /*2290*/  PLOP3.LUT P0, PT, PT, PT, UP1, 0x80, 0x8 ;  /* 0x000000000008781c */ /* 0x000fda0003f0f018 */
[----:B-1----:R-:W-:Y:S02]  /*22a0*/  @P0 LOP3.LUT R0, R5, 0xffff, RZ, 0xc0, !PT ;  /* 0x0000ffff05000812 */ /* 0x002fe400078ec0ff */
[----:B------:R-:W-:Y:S02]  /*22b0*/  @P0 MOV R2, R4 ;  /* 0x0000000400020202 */ /* 0x000fe40000000f00 */
[----:B------:R-:W-:Y:S01]  /*22c0*/  @P0 R2UR UR5, R0 ;  /* 0x00000000000502ca */ /* 0x000fe200000e0000 */
[----:B------:R-:W-:Y:S01]  /*22d0*/  VIADD R0, R3, 0xa0 ;  /* 0x000000a003007836 */ /* 0x000fe20000000000 */
[----:B------:R-:W-:Y:S02]  /*22e0*/  @P0 SHF.R.U32.HI R4, RZ, 0x10, R5 ;  /* 0x00000010ff040819 */ /* 0x000fe40000011605 */
[----:B------:R-:W-:Y:S02]  /*22f0*/  @P0 R2UR UR8, R2 ;  /* 0x00000000020802ca */ /* 0x000fe400000e0000 */
[----:B------:R-:W-:-:S02]  /*2300*/  PRMT R0, RZ, 0x654, R0 ;  /* 0x00000654ff007816 */ /* 0x000fc40000000000 */
[----:B------:R-:W-:Y:S02]  /*2310*/  @P0 R2UR UR4, R4 ;  /* 0x00000000040402ca */ /* 0x000fe400000e0000 */
[----:B------:R1:W-:Y:S03]  /*2320*/  SYNCS.ARRIVE.TRANS64.RED.A1T0 RZ, [R0+URZ], RZ ;  /* 0x000000ff00ff79a7 */ /* 0x0003e600081004ff */
[----:B------:R-:W-:-:S04]  /*2330*/  @UP1 UMOV UR30, UR5 ;  /* 0x00000005001e1c82 */ /* 0x000fc80008000000 */
[----:B------:R-:W-:-:S04]  /*2340*/  @UP1 UMOV UR31, UR8 ;  /* 0x00000008001f1c82 */ /* 0x000fc80008000000 */
[----:B------:R-:W-:Y:S01]  /*2350*/  @UP1 UMOV UR36, UR4 ;  /* 0x0000000400241c82 */ /* 0x000fe20008000000 */
[----:B------:R-:W-:Y:S05]  /*2360*/  BRA.U !UP0, `(.L_x_40) ;  /* 0x0000000108d47547 */ /* 0x000fea000b800000 */
[----:B------:R-:W2:Y:S01]  /*2370*/  LDCU.128 UR12, c[0x0][0xb10] ;  /* 0x00016200ff0c77ac */ /* 0x000ea20008000c00 */
[----:B------:R-:W3:Y:S01]  /*2380*/  LDCU UR24, c[0x0][0xb20] ;  /* 0x00016400ff1877ac */ /* 0x000ee20008000800 */
[----:B------:R-:W4:Y:S01]  /*2390*/  LDCU UR20, c[0x0][0xb0c] ;  /* 0x00016180ff1477ac */ /* 0x000f220008000800 */
[----:B------:R-:W1:Y:S01]  /*23a0*/  LDCU.64 UR10, c[0x0][0xb28] ;  /* 0x00016500ff0a77ac */ /* 0x000e620008000a00 */
[----:B------:R-:W-:Y:S02]  /*23b0*/  UISETP.NE.AND UP3, UPT, UR42, 0x1, UPT ;  /* 0x000000012a00788c */ /* 0x000fe4000bf65270 */
[----:B--2---:R-:W-:Y:S02]  /*23c0*/  UIMAD.WIDE.U32 UR8, UR37, UR15, URZ ;  /* 0x0000000f250872a5 */ /* 0x004fe4000f8e00ff */
[----:B------:R-:W-:Y:S02]  /*23d0*/  UIMAD.WIDE.U32 UR4, UR38, UR12, URZ ;  /* 0x0000000c260472a5 */ /* 0x000fe4000f8e00ff */
[----:B------:R-:W-:-:S02]  /*23e0*/  UISETP.NE.AND UP0, UPT, UR14, 0x1, UPT ;  /* 0x000000010e00788c */ /* 0x000fc4000bf05270 */
[----:B------:R-:W-:Y:S01]  /*23f0*/  UIMAD.WIDE.U32 UR28, UR30, UR15, URZ ;  /* 0x0000000f1e1c72a5 */ /* 0x000fe2000f8e00ff */
[----:B------:R-:W-:Y:S02]  /*2400*/  UMOV UR8, UR9 ;  /* 0x0000000900087c82 */ /* 0x000fe40008000000 */
[----:B------:R-:W-:Y:S01]  /*2410*/  UMOV UR4, UR5 ;  /* 0x0000000500047c82 */ /* 0x000fe20008000000 */
[----:B---3--:R-:W-:Y:S02]  /*2420*/  USHF.R.U32.HI UR8, URZ, UR24, UR8 ;  /* 0x00000018ff087299 */ /* 0x008fe40008011608 */
[----:B----4-:R-:W-:Y:S02]  /*2430*/  UISETP.NE.AND UP2, UPT, UR20, 0x1, UPT ;  /* 0x000000011400788c */ /* 0x010fe4000bf45270 */
[----:B------:R-:W-:Y:S02]  /*2440*/  USHF.R.U32.HI UR4, URZ, UR13, UR4 ;  /* 0x0000000dff047299 */ /* 0x000fe40008011604 */
[----:B------:R-:W-:-:S02]  /*2450*/  USEL UR5, UR37, UR8, !UP0 ;  /* 0x0000000825057287 */ /* 0x000fc4000c000000 */
[----:B------:R-:W-:Y:S02]  /*2460*/  USEL UR8, UR38, UR4, !UP2 ;  /* 0x0000000426087287 */ /* 0x000fe4000d000000 */
[----:B-1----:R-:W-:Y:S01]  /*2470*/  UIMAD.WIDE.U32 UR16, UR5, UR10, URZ ;  /* 0x0000000a051072a5 */ /* 0x002fe2000f8e00ff */
[----:B------:R-:W-:Y:S01]  /*2480*/  UMOV UR4, UR29 ;  /* 0x0000001d00047c82 */ /* 0x000fe20008000000 */
[----:B------:R-:W-:Y:S02]  /*2490*/  UIMAD.WIDE.U32 UR18, UR31, UR12, URZ ;  /* 0x0000000c1f1272a5 */ /* 0x000fe4000f8e00ff */
[----:B------:R-:W-:-:S03]  /*24a0*/  UIMAD.WIDE.U32 UR28, UR8, UR10, URZ ;  /* 0x0000000a081c72a5 */ /* 0x000fc6000f8e00ff */
[----:B------:R-:W-:Y:S01]  /*24b0*/  UMOV UR16, UR17 ;  /* 0x0000001100107c82 */ /* 0x000fe20008000000 */
[----:B------:R-:W-:Y:S02]  /*24c0*/  USHF.R.U32.HI UR4, URZ, UR24, UR4 ;  /* 0x00000018ff047299 */ /* 0x000fe40008011604 */
[----:B------:R-:W-:Y:S01]  /*24d0*/  @UP3 USHF.R.U32.HI UR5, URZ, UR11, UR16 ;  /* 0x0000000bff053299 */ /* 0x000fe20008011610 */
[----:B------:R-:W-:Y:S01]  /*24e0*/  UMOV UR18, UR19 ;  /* 0x0000001300127c82 */ /* 0x000fe20008000000 */
[----:B------:R-:W-:Y:S01]  /*24f0*/  UMOV UR28, UR29 ;  /* 0x0000001d001c7c82 */ /* 0x000fe20008000000 */
[----:B------:R-:W-:Y:S02]  /*2500*/  USHF.R.U32.HI UR13, URZ, UR13, UR18 ;  /* 0x0000000dff0d7299 */ /* 0x000fe40008011612 */
[----:B------:R-:W-:Y:S02]  /*2510*/  USEL UR4, UR30, UR4, !UP0 ;  /* 0x000000041e047287 */ /* 0x000fe4000c000000 */
[----:B------:R-:W-:-:S02]  /*2520*/  @UP3 USHF.R.U32.HI UR8, URZ, UR11, UR28 ;  /* 0x0000000bff083299 */ /* 0x000fc4000801161c */
[----:B------:R-:W-:Y:S02]  /*2530*/  UIMAD UR9, UR42, UR5, URZ ;  /* 0x000000052a0972a4 */ /* 0x000fe4000f8e02ff */
[----:B------:R-:W-:Y:S02]  /*2540*/  USEL UR5, UR31, UR13, !UP2 ;  /* 0x0000000d1f057287 */ /* 0x000fe4000d000000 */
[----:B------:R-:W-:Y:S02]  /*2550*/  UIMAD UR12, UR42, UR8, URZ ;  /* 0x000000082a0c72a4 */ /* 0x000fe4000f8e02ff */
[----:B------:R-:W-:Y:S02]  /*2560*/  UISETP.GE.AND UP0, UPT, UR4, UR9, UPT ;  /* 0x000000090400728c */ /* 0x000fe4000bf06270 */
[----:B------:R-:W-:Y:S02]  /*2570*/  UIMAD.WIDE.U32 UR16, UR4, UR10, URZ ;  /* 0x0000000a041072a5 */ /* 0x000fe4000f8e00ff */
[----:B------:R-:W-:-:S02]  /*2580*/  UISETP.GE.OR UP0, UPT, UR5, UR12, UP0 ;  /* 0x0000000c0500728c */ /* 0x000fc40008706670 */
        /* <DEDUP_REMOVED lines=19> */
.L_x_40:
[----:B------:R-:W2:Y:S02]  /*26c0*/  LDCU UR4, c[0x0][0xb30] ;  /* 0x00016600ff0477ac */ /* 0x000ea40008000800 */
[----:B--2---:R-:W-:-:S09]  /*26d0*/  UISETP.NE.AND UP0, UPT, UR4, 0x1, UPT ;  /* 0x000000010400788c */ /* 0x004fd2000bf05270 */
[----:B------:R-:W-:Y:S05]  /*26e0*/  BRA.U UP0, `(.L_x_41) ;  /* 0x0000000100447547 */ /* 0x000fea000b800000 */
[----:B------:R-:W2:Y:S01]  /*26f0*/  LDCU.128 UR12, c[0x0][0xb10] ;  /* 0x00016200ff0c77ac */ /* 0x000ea20008000c00 */
[----:B------:R-:W3:Y:S01]  /*2700*/  LDCU UR10, c[0x0][0xb0c] ;  /* 0x00016180ff0a77ac */ /* 0x000ee20008000800 */
[----:B------:R-:W4:Y:S01]  /*2710*/  LDCU UR11, c[0x0][0xb20] ;  /* 0x00016400ff0b77ac */ /* 0x000f220008000800 */
[----:B--2---:R-:W-:Y:S02]  /*2720*/  UIMAD.WIDE.U32 UR8, UR31, UR12, URZ ;  /* 0x0000000c1f0872a5 */ /* 0x004fe4000f8e00ff */
[----:B------:R-:W-:Y:S02]  /*2730*/  UIMAD.WIDE.U32 UR4, UR30, UR15, URZ ;  /* 0x0000000f1e0472a5 */ /* 0x000fe4000f8e00ff */
[----:B---3--:R-:W-:Y:S02]  /*2740*/  UISETP.NE.AND UP2, UPT, UR10, 0x1, UPT ;  /* 0x000000010a00788c */ /* 0x008fe4000bf45270 */
[----:B------:R-:W-:Y:S01]  /*2750*/  UISETP.NE.AND UP0, UPT, UR14, 0x1, UPT ;  /* 0x000000010e00788c */ /* 0x000fe2000bf05270 */
[----:B------:R-:W-:-:S02]  /*2760*/  UMOV UR8, UR9 ;  /* 0x0000000900087c82 */ /* 0x000fc40008000000 */
[----:B------:R-:W-:Y:S01]  /*2770*/  UMOV UR4, UR5 ;  /* 0x0000000500047c82 */ /* 0x000fe20008000000 */
[----:B------:R-:W-:Y:S02]  /*2780*/  USHF.R.U32.HI UR13, URZ, UR13, UR8 ;  /* 0x0000000dff0d7299 */ /* 0x000fe40008011608 */
[----:B----4-:R-:W-:Y:S02]  /*2790*/  USHF.R.U32.HI UR4, URZ, UR11, UR4 ;  /* 0x0000000bff047299 */ /* 0x010fe40008011604 */
[----:B------:R-:W-:Y:S02]  /*27a0*/  USEL UR5, UR31, UR13, !UP2 ;  /* 0x0000000d1f057287 */ /* 0x000fe4000d000000 */
[----:B------:R-:W-:-:S04]  /*27b0*/  USEL UR4, UR30, UR4, !UP0 ;  /* 0x000000041e047287 */ /* 0x000fc8000c000000 */
[----:B------:R-:W-:Y:S02]  /*27c0*/  UIADD3 UR8, UPT, UPT, UR5, -UR4, URZ ;  /* 0x8000000405087290 */ /* 0x000fe4000fffe0ff */
[----:B------:R-:W-:Y:S02]  /*27d0*/  UIADD3 UR4, UPT, UPT, -UR5, UR4, URZ ;  /* 0x0000000405047290 */ /* 0x000fe4000fffe1ff */
[----:B------:R-:W-:Y:S02]  /*27e0*/  UIMAD UR30, UR8, UR14, UR30 ;  /* 0x0000000e081e72a4 */ /* 0x000fe4000f8e021e */
[----:B------:R-:W-:-:S12]  /*27f0*/  UIMAD UR31, UR4, UR10, UR31 ;  /* 0x0000000a041f72a4 */ /* 0x000fd8000f8e021f */
.L_x_41:
[----:B------:R-:W-:Y:S01]  /*2800*/  VIADD R11, R11, 0x1 ;  /* 0x000000010b0b7836 */ /* 0x000fe20000000000 */
[----:B------:R-:W-:Y:S01]  /*2810*/  R2UR UR4, R148 ;  /* 0x00000000940472ca */ /* 0x000fe200000e0000 */
[----:B------:R-:W-:Y:S01]  /*2820*/  UIADD3 UR20, UPT, UPT, UR30, UR63, URZ ;  /* 0x0000003f1e147290 */ /* 0x000fe2000fffe0ff */
[----:B------:R-:W-:Y:S02]  /*2830*/  PLOP3.LUT P1, PT, PT, PT, PT, 0x80, 0x8 ;  /* 0x000000000008781c */ /* 0x000fe40003f2f070 */
[----:B------:R-:W-:-:S04]  /*2840*/  ISETP.NE.AND P0, PT, R11, 0x2, PT ;  /* 0x000000020b00780c */ /* 0x000fc80003f05270 */
[----:B------:R-:W-:Y:S02]  /*2850*/  SEL R3, RZ, 0x1, P0 ;  /* 0x00000001ff037807 */ /* 0x000fe40000000000 */
[----:B------:R-:W-:Y:S02]  /*2860*/  SEL R11, R11, RZ, P0 ;  /* 0x000000ff0b0b7207 */ /* 0x000fe40000000000 */
[----:B------:R-:W-:Y:S01]  /*2870*/  LOP3.LUT R10, R10, R3, RZ, 0x3c, !PT ;  /* 0x000000030a0a7212 */ /* 0x000fe200078e3cff */
[----:B------:R-:W-:Y:S01]  /*2880*/  UIADD3 UR16, UPT, UPT, UR31, UR4, URZ ;  /* 0x000000041f107290 */ /* 0x000fe2000fffe0ff */
[----:B------:R-:W-:Y:S11]  /*2890*/  BRA.U UP1, `(.L_x_42) ;  /* 0xfffffff101287547 */ /* 0x000ff6000b83ffff */
[----:B------:R-:W-:Y:S01]  /*28a0*/  UIADD3 UR8, UPT, UPT, UR6, 0x20, URZ ;  /* 0x0000002006087890 */ /* 0x000fe2000fffe0ff */
[----:B------:R-:W-:-:S03]  /*28b0*/  SHF.L.U32 R3, R12, 0x1f, RZ ;  /* 0x0000001f0c037819 */ /* 0x000fc600000006ff */
[----:B------:R-:W-:-:S09]  /*28c0*/  ULEA UR4, UR7, UR8, 0x3 ;  /* 0x0000000807047291 */ /* 0x000fd2000f8e18ff */
[----:B------:R-:W2:Y:S02]  /*28d0*/  SYNCS.PHASECHK.TRANS64.TRYWAIT P0, [UR4], R3 ;  /* 0x00000003ff0075a7 */ /* 0x000ea40008001104 */
[----:B--2---:R-:W-:Y:S05]  /*28e0*/  @!P0 BRA `(.L_x_43) ;  /* 0x00000090009c8947 */ /* 0x004fea0003800000 */
.L_x_152:
[----:B------:R-:W-:-:S04]  /*28f0*/  UIADD3 UR4, UPT, UPT, UR7, 0x1, URZ ;  /* 0x0000000107047890 */ /* 0x000fc8000fffe0ff */
[----:B------:R-:W-:-:S04]  /*2900*/  UISETP.NE.AND UP0, UPT, UR4, 0x4, UPT ;  /* 0x000000040400788c */ /* 0x000fc8000bf05270 */
[----:B------:R-:W-:Y:S02]  /*2910*/  USEL UR6, URZ, 0x1, UP0 ;  /* 0x00000001ff067887 */ /* 0x000fe40008000000 */
[----:B------:R-:W-:-:S04]  /*2920*/  USEL UR4, UR4, URZ, UP0 ;  /* 0x000000ff04047287 */ /* 0x000fc80008000000 */
[----:B------:R-:W-:Y:S01]  /*2930*/  ULEA UR5, UR4, UR8, 0x3 ;  /* 0x0000000804057291 */ /* 0x000fe2000f8e18ff */
[----:B------:R-:W-:-:S04]  /*2940*/  LOP3.LUT R2, R12, UR6, RZ, 0x3c, !PT ;  /* 0x000000060c027c12 */ /* 0x000fc8000f8e3cff */
[----:B-1----:R-:W-:-:S04]  /*2950*/  SHF.L.U32 R3, R2, 0x1f, RZ ;  /* 0x0000001f02037819 */ /* 0x002fc800000006ff */
[----:B------:R-:W1:Y:S02]  /*2960*/  SYNCS.PHASECHK.TRANS64.TRYWAIT P0, [UR5], R3 ;  /* 0x00000003ff0075a7 */ /* 0x000e640008001105 */
[----:B-1----:R-:W-:Y:S05]  /*2970*/  @!P0 BRA `(.L_x_44) ;  /* 0x0000009000908947 */ /* 0x002fea0003800000 */
.L_x_154:
        /* <DEDUP_REMOVED lines=9> */
.L_x_156:
[----:B------:R-:W-:-:S04]  /*2a10*/  UIADD3 UR4, UPT, UPT, UR4, 0x1, URZ ;  /* 0x0000000104047890 */ /* 0x000fc8000fffe0ff */
[----:B------:R-:W-:-:S04]  /*2a20*/  UISETP.NE.AND UP0, UPT, UR4, 0x4, UPT ;  /* 0x000000040400788c */ /* 0x000fc8000bf05270 */
[----:B------:R-:W-:Y:S02]  /*2a30*/  USEL UR5, URZ, 0x1, UP0 ;  /* 0x00000001ff057887 */ /* 0x000fe40008000000 */
[----:B------:R-:W-:-:S04]  /*2a40*/  USEL UR4, UR4, URZ, UP0 ;  /* 0x000000ff04047287 */ /* 0x000fc80008000000 */
[----:B------:R-:W-:Y:S01]  /*2a50*/  ULEA UR4, UR4, UR8, 0x3 ;  /* 0x0000000804047291 */ /* 0x000fe2000f8e18ff */
[----:B-1----:R-:W-:-:S04]  /*2a60*/  LOP3.LUT R3, R2, UR5, RZ, 0x3c, !PT ;  /* 0x0000000502037c12 */ /* 0x002fc8000f8e3cff */
[----:B------:R-:W-:Y:S01]  /*2a70*/  SHF.L.U32 R3, R3, 0x1f, RZ ;  /* 0x0000001f03037819 */ /* 0x000fe200000006ff */
[----:B------:R-:W-:-:S07]  /*2a80*/  IMAD.U32 R0, RZ, RZ, UR4 ;  /* 0x00000004ff007e24 */ /* 0x000fce000f8e00ff */
.L_x_46:
[----:B-1----:R1:W2:Y:S02]  /*2a90*/  SYNCS.PHASECHK.TRANS64.TRYWAIT P0, [R0+URZ], R3 ;  /* 0x00000003000075a7 */ /* 0x0022a400080011ff */
[----:B--2---:R-:W-:Y:S05]  /*2aa0*/  @!P0 NANOSLEEP.SYNCS 0x989680 ;  /* 0x009896800000895d */ /* 0x004fea0003900000 */
[----:B------:R-:W2:Y:S02]  /*2ab0*/  @!P0 SYNCS.PHASECHK.TRANS64 P0, [R0+URZ], R3 ;  /* 0x00000003000085a7 */ /* 0x000ea400080010ff */
[----:B--2---:R-:W-:Y:S05]  /*2ac0*/  @P0 EXIT ;  /* 0x000000000000094d */ /* 0x004fea0003800000 */
[----:B------:R-:W-:Y:S05]  /*2ad0*/  BRA `(.L_x_46) ;  /* 0xfffffffc00ec7947 */ /* 0x000fea000383ffff */
.L_x_22:
[----:B------:R-:W-:-:S04]  /*2ae0*/  UISETP.NE.AND UP0, UPT, UR47, URZ, UPT ;  /* 0x000000ff2f00728c */ /* 0x000fc8000bf05270 */
[----:B------:R-:W-:-:S09]  /*2af0*/  UISETP.NE.OR UP0, UPT, UR17, 0x1, UP0 ;  /* 0x000000011100788c */ /* 0x000fd20008705670 */
[----:B------:R-:W-:Y:S05]  /*2b00*/  BRA.U UP0, `(.L_x_47) ;  /* 0x0000000500487547 */ /* 0x000fea000b800000 */
[----:B------:R-:W-:Y:S01]  /*2b10*/  ISETP.GE.U32.AND P2, PT, R0, 0x4, PT ;  /* 0x000000040000780c */ /* 0x000fe20003f46070 */
[----:B------:R-:W-:Y:S01]  /*2b20*/  IMAD.MOV.U32 R12, RZ, RZ, 0x1 ;  /* 0x00000001ff0c7424 */ /* 0x000fe200078e00ff */
[----:B------:R-:W-:Y:S02]  /*2b30*/  CS2R R10, SRZ ;  /* 0x00000000000a7805 */ /* 0x000fe4000001ff00 */
[----:B------:R-:W-:Y:S01]  /*2b40*/  CS2R R8, SRZ ;  /* 0x0000000000087805 */ /* 0x000fe2000001ff00 */
[----:B------:R-:W-:Y:S01]  /*2b50*/  UMOV UR6, 0x400 ;  /* 0x0000040000067882 */ /* 0x000fe20000000000 */
[----:B------:R-:W-:Y:S01]  /*2b60*/  UMOV UR5, URZ ;  /* 0x000000ff00057c82 */ /* 0x000fe20008000000 */
[----:B------:R-:W-:-:S12]  /*2b70*/  ULEA UR6, UR47, UR6, 0x18 ;  /* 0x000000062f067291 */ /* 0x000fd8000f8ec0ff */
.L_x_51:
[----:B------:R-:W-:Y:S02]  /*2b80*/  LEA R2, R8, UR6, 0x3 ;  /* 0x0000000608027c11 */ /* 0x000fe4000f8e18ff */
[----:B------:R-:W-:-:S03]  /*2b90*/  SHF.L.U32 R5, R9, 0x1f, RZ ;  /* 0x0000001f09057819 */ /* 0x000fc600000006ff */
[----:B------:R-:W-:Y:S01]  /*2ba0*/  VIADD R4, R2, 0xe0 ;  /* 0x000000e002047836 */ /* 0x000fe20000000000 */
[----:B------:R-:W1:Y:S02]  /*2bb0*/  SYNCS.PHASECHK.TRANS64.TRYWAIT P0, [R2+URZ+0xd0], R5 ;  /* 0x0000d005020075a7 */ /* 0x000e6400080011ff */
[----:B-1----:R-:W-:Y:S05]  /*2bc0*/  @!P0 BRA `(.L_x_48) ;  /* 0x00000090002c8947 */ /* 0x002fea0003800000 */
.L_x_157:
[----:B------:R-:W-:Y:S01]  /*2bd0*/  ULEA UR4, UR5, UR6, 0x3 ;  /* 0x0000000605047291 */ /* 0x000fe2000f8e18ff */
[----:B------:R-:W-:Y:S02]  /*2be0*/  PRMT R4, RZ, 0x654, R4 ;  /* 0x00000654ff047816 */ /* 0x000fe40000000004 */
[----:B-1----:R-:W-:Y:S01]  /*2bf0*/  SHF.L.U32 R5, R12, 0x1f, RZ ;  /* 0x0000001f0c057819 */ /* 0x002fe200000006ff */
[----:B------:R-:W-:Y:S01]  /*2c00*/  UIADD3 UR7, UPT, UPT, UR4, 0x90, URZ ;  /* 0x0000009004077890 */ /* 0x000fe2000fffe0ff */
[----:B------:R1:W-:Y:S05]  /*2c10*/  SYNCS.ARRIVE.TRANS64.RED.A1T0 RZ, [R4+URZ], RZ ;  /* 0x000000ff04ff79a7 */ /* 0x0003ea00081004ff */
[----:B------:R-:W-:Y:S01]  /*2c20*/  IMAD.U32 R7, RZ, RZ, UR7 ;  /* 0x00000007ff077e24 */ /* 0x000fe2000f8e00ff */
[----:B------:R-:W2:Y:S04]  /*2c30*/  SYNCS.PHASECHK.TRANS64.TRYWAIT P0, [UR4+0xa0], R5 ;  /* 0x0000a005ff0075a7 */ /* 0x000ea80008001104 */
[----:B------:R-:W-:Y:S01]  /*2c40*/  PRMT R6, R0, 0x654, R7 ;  /* 0x0000065400067816 */ /* 0x000fe20000000007 */
[----:B-1----:R-:W-:Y:S01]  /*2c50*/  @!P2 IMAD.MOV.U32 R4, RZ, RZ, 0x10 ;  /* 0x00000010ff04a424 */ /* 0x002fe200078e00ff */
[----:B--2---:R-:W-:Y:S06]  /*2c60*/  @!P0 BRA `(.L_x_49) ;  /* 0x0000009000188947 */ /* 0x004fec0003800000 */
.L_x_159:
[----:B------:R-:W-:Y:S01]  /*2c70*/  ULEA UR8, UR5, UR6, 0x4 ;  /* 0x0000000605087291 */ /* 0x000fe2000f8e20ff */
[----:B------:R-:W-:Y:S01]  /*2c80*/  SEL R3, R6, R3, !P2 ;  /* 0x0000000306037207 */ /* 0x000fe20005000000 */
[----:B------:R-:W-:Y:S01]  /*2c90*/  UIADD3 UR9, UPT, UPT, UR4, 0x90, URZ ;  /* 0x0000009004097890 */ /* 0x000fe2000fffe0ff */
[----:B-1----:R-:W-:Y:S01]  /*2ca0*/  LEA R2, R11, UR6, 0x3 ;  /* 0x000000060b027c11 */ /* 0x002fe2000f8e18ff */
[----:B------:R-:W-:Y:S01]  /*2cb0*/  UIADD3 UR8, UPT, UPT, UR8, 0x100, URZ ;  /* 0x0000010008087890 */ /* 0x000fe2000fffe0ff */
[----:B------:R-:W-:Y:S01]  /*2cc0*/  SHF.L.U32 R5, R10, 0x1f, RZ ;  /* 0x0000001f0a057819 */ /* 0x000fe200000006ff */
[----:B------:R1:W-:Y:S01]  /*2cd0*/  @!P2 SYNCS.ARRIVE.TRANS64.RED RZ, [R3+URZ], R4 ;  /* 0x0000000403ffa9a7 */ /* 0x0003e200080004ff */
[----:B------:R-:W-:Y:S01]  /*2ce0*/  UIADD3 UR4, UPT, UPT, UR5, 0x1, URZ ;  /* 0x0000000105047890 */ /* 0x000fe2000fffe0ff */
[----:B------:R-:W-:-:S03]  /*2cf0*/  VIADD R8, R8, 0x1 ;  /* 0x0000000108087836 */ /* 0x000fc60000000000 */
[----:B------:R-:W-:Y:S02]  /*2d00*/  UISETP.NE.AND UP0, UPT, UR4, 0x2, UPT ;  /* 0x000000020400788c */ /* 0x000fe4000bf05270 */
[----:B------:R-:W-:Y:S06]  /*2d10*/  UGETNEXTWORKID.BROADCAST [UR8], [UR9] ;  /* 0x00000000080073ca */ /* 0x000fec0008000100 */
[----:B------:R-:W-:Y:S01]  /*2d20*/  USEL UR7, URZ, 0x1, UP0 ;  /* 0x00000001ff077887 */ /* 0x000fe20008000000 */
[----:B------:R-:W-:Y:S01]  /*2d30*/  ISETP.NE.AND P0, PT, R8, 0x2, PT ;  /* 0x000000020800780c */ /* 0x000fe20003f05270 */
[----:B------:R-:W-:Y:S01]  /*2d40*/  USEL UR5, UR4, URZ, UP0 ;  /* 0x000000ff04057287 */ /* 0x000fe20008000000 */
[----:B------:R-:W2:Y:S03]  /*2d50*/  SYNCS.PHASECHK.TRANS64.TRYWAIT P1, [R2+URZ+0x90], R5 ;  /* 0x00009005020075a7 */ /* 0x000ea600080211ff */
[----:B------:R-:W-:Y:S01]  /*2d60*/  LOP3.LUT R12, R12, UR7, RZ, 0x3c, !PT ;  /* 0x000000070c0c7c12 */ /* 0x000fe2000f8e3cff */
[----:B-12---:R-:W-:Y:S07]  /*2d70*/  @!P1 BRA `(.L_x_50) ;  /* 0x0000008c00ec9947 */ /* 0x006fee0003800000 */
.L_x_160:
[C---:B------:R-:W-:Y:S01]  /*2d80*/  LEA R4, R11.reuse, UR6, 0x4 ;  /* 0x000000060b047c11 */ /* 0x040fe2000f8e20ff */
[----:B-1----:R-:W-:Y:S01]  /*2d90*/  VIADD R2, R2, 0xa0 ;  /* 0x000000a002027836 */ /* 0x002fe20000000000 */
[----:B------:R-:W-:Y:S01]  /*2da0*/  SEL R8, R8, RZ, P0 ;  /* 0x000000ff08087207 */ /* 0x000fe20000000000 */
[----:B------:R-:W-:-:S03]  /*2db0*/  VIADD R11, R11, 0x1 ;  /* 0x000000010b0b7836 */ /* 0x000fc60000000000 */
[----:B------:R-:W1:Y:S01]  /*2dc0*/  LDS.128 R4, [R4+0x100] ;  /* 0x0001000004047984 */ /* 0x000e620000000c00 */
[----:B------:R-:W-:Y:S02]  /*2dd0*/  PRMT R2, RZ, 0x654, R2 ;  /* 0x00000654ff027816 */ /* 0x000fe40000000002 */
[C---:B------:R-:W-:Y:S01]  /*2de0*/  ISETP.NE.AND P1, PT, R11.reuse, 0x2, PT ;  /* 0x000000020b00780c */ /* 0x040fe20003f25270 */
[----:B------:R-:W-:Y:S01]  /*2df0*/  @!PT LDS RZ, [RZ] ;  /* 0x00000000fffff984 */ /* 0x000fe20000000800 */
[----:B------:R-:W-:Y:S01]  /*2e00*/  @!PT LDS RZ, [RZ] ;  /* 0x00000000fffff984 */ /* 0x000fe20000000800 */
[----:B------:R-:W-:Y:S01]  /*2e10*/  @!PT LDS RZ, [RZ] ;  /* 0x00000000fffff984 */ /* 0x000fe20000000800 */
[----:B------:R-:W-:Y:S01]  /*2e20*/  @!PT LDS RZ, [RZ] ;  /* 0x00000000fffff984 */ /* 0x000fe20000000800 */
[----:B------:R2:W-:Y:S06]  /*2e30*/  MEMBAR.ALL.CTA ;  /* 0x0000000000007992 */ /* 0x0005ec0000008000 */
[----:B--2---:R-:W2:Y:S01]  /*2e40*/  FENCE.VIEW.ASYNC.S ;  /* 0x00000000000073c6 */ /* 0x004ea20000000000 */
[----:B------:R-:W-:Y:S01]  /*2e50*/  SEL R11, R11, RZ, P1 ;  /* 0x000000ff0b0b7207 */ /* 0x000fe20000800000 */
[----:B--2---:R2:W-:Y:S01]  /*2e60*/  SYNCS.ARRIVE.TRANS64.RED.A1T0 RZ, [R2+URZ], RZ ;  /* 0x000000ff02ff79a7 */ /* 0x0045e200081004ff */
[----:B-1----:R-:W-:-:S02]  /*2e70*/  LOP3.LUT P3, RZ, R6, 0x1, RZ, 0xc0, !PT ;  /* 0x0000000106ff7812 */ /* 0x002fc4000786c0ff */
[----:B------:R-:W-:-:S04]  /*2e80*/  SEL R5, RZ, 0x1, P1 ;  /* 0x00000001ff057807 */ /* 0x000fc80000800000 */
[----:B------:R-:W-:Y:S02]  /*2e90*/  LOP3.LUT R10, R10, R5, RZ, 0x3c, !PT ;  /* 0x000000050a0a7212 */ /* 0x000fe400078e3cff */
[----:B--2---:R-:W-:-:S04]  /*2ea0*/  SEL R2, RZ, 0x1, P0 ;  /* 0x00000001ff027807 */ /* 0x004fc80000000000 */
[----:B------:R-:W-:Y:S01]  /*2eb0*/  LOP3.LUT R9, R9, R2, RZ, 0x3c, !PT ;  /* 0x0000000209097212 */ /* 0x000fe200078e3cff */
[----:B------:R-:W-:Y:S06]  /*2ec0*/  @P3 BRA `(.L_x_51) ;  /* 0xfffffffc002c3947 */ /* 0x000fec000383ffff */
[----:B------:R-:W-:Y:S01]  /*2ed0*/  ULEA UR4, UR5, UR6, 0x3 ;  /* 0x0000000605047291 */ /* 0x000fe2000f8e18ff */
[----:B------:R-:W-:-:S08]  /*2ee0*/  SHF.L.U32 R3, R12, 0x1f, RZ ;  /* 0x0000001f0c037819 */ /* 0x000fd000000006ff */
[----:B------:R-:W1:Y:S02]  /*2ef0*/  SYNCS.PHASECHK.TRANS64 P0, [UR4+0xa0], R3 ;  /* 0x0000a003ff0075a7 */ /* 0x000e640008001004 */
[----:B-1----:R-:W-:Y:S05]  /*2f00*/  @P0 BRA `(.L_x_52) ;  /* 0x0000000000080947 */ /* 0x002fea0003800000 */
[----:B------:R-:W1:Y:S02]  /*2f10*/  SYNCS.PHASECHK.TRANS64.TRYWAIT P0, [UR4+0xa0], R3 ;  /* 0x0000a003ff0075a7 */ /* 0x000e640008001104 */
[----:B-1----:R-:W-:Y:S05]  /*2f20*/  @!P0 BRA `(.L_x_53) ;  /* 0x0000008c00948947 */ /* 0x002fea0003800000 */
.L_x_52:
[----:B------:R-:W-:-:S04]  /*2f30*/  UIADD3 UR7, UPT, UPT, UR5, 0x1, URZ ;  /* 0x0000000105077890 */ /* 0x000fc8000fffe0ff */
[----:B------:R-:W-:-:S04]  /*2f40*/  UISETP.NE.AND UP0, UPT, UR7, 0x2, UPT ;  /* 0x000000020700788c */ /* 0x000fc8000bf05270 */
[----:B------:R-:W-:Y:S02]  /*2f50*/  USEL UR8, URZ, 0x1, UP0 ;  /* 0x00000001ff087887 */ /* 0x000fe40008000000 */
[----:B------:R-:W-:-:S04]  /*2f60*/  USEL UR7, UR7, URZ, UP0 ;  /* 0x000000ff07077287 */ /* 0x000fc80008000000 */
[----:B------:R-:W-:Y:S01]  /*2f70*/  ULEA UR7, UR7, UR6, 0x3 ;  /* 0x0000000607077291 */ /* 0x000fe2000f8e18ff */
[----:B-1----:R-:W-:-:S04]  /*2f80*/  LOP3.LUT R3, R12, UR8, RZ, 0x3c, !PT ;  /* 0x000000080c037c12 */ /* 0x002fc8000f8e3cff */
[----:B------:R-:W-:-:S04]  /*2f90*/  SHF.L.U32 R0, R3, 0x1f, RZ ;  /* 0x0000001f03007819 */ /* 0x000fc800000006ff */
[----:B------:R-:W1:Y:S02]  /*2fa0*/  SYNCS.PHASECHK.TRANS64 P0, [UR7+0xa0], R0 ;  /* 0x0000a000ff0075a7 */ /* 0x000e640008001007 */
[----:B-1----:R-:W-:Y:S05]  /*2fb0*/  @P0 EXIT ;  /* 0x000000000000094d */ /* 0x002fea0003800000 */
[----:B------:R-:W-:Y:S02]  /*2fc0*/  SHF.L.U32 R3, R3, 0x1f, RZ ;  /* 0x0000001f03037819 */ /* 0x000fe400000006ff */
[----:B------:R-:W-:-:S07]  /*2fd0*/  MOV R0, UR7 ;  /* 0x0000000700007c02 */ /* 0x000fce0008000f00 */
.L_x_54:
[----:B-1----:R1:W2:Y:S02]  /*2fe0*/  SYNCS.PHASECHK.TRANS64.TRYWAIT P0, [R0+URZ+0xa0], R3 ;  /* 0x0000a003000075a7 */ /* 0x0022a400080011ff */
[----:B--2---:R-:W-:Y:S05]  /*2ff0*/  @!P0 NANOSLEEP.SYNCS 0x989680 ;  /* 0x009896800000895d */ /* 0x004fea0003900000 */
[----:B------:R-:W2:Y:S02]  /*3000*/  @!P0 SYNCS.PHASECHK.TRANS64 P0, [R0+URZ+0xa0], R3 ;  /* 0x0000a003000085a7 */ /* 0x000ea400080010ff */
[----:B--2---:R-:W-:Y:S05]  /*3010*/  @P0 EXIT ;  /* 0x000000000000094d */ /* 0x004fea0003800000 */
[----:B------:R-:W-:Y:S05]  /*3020*/  BRA `(.L_x_54) ;  /* 0xfffffffc00ec7947 */ /* 0x000fea000383ffff */
.L_x_47:
[----:B------:R-:W-:Y:S05]  /*3030*/  BRA.U UP4, `(.L_x_55) ;  /* 0x0000001104907547 */ /* 0x000fea000b800000 */
[----:B------:R-:W-:Y:S01]  /*3040*/  UMOV UR4, 0x40 ;  /* 0x0000004000047882 */ /* 0x000fe20000000000 */
[----:B------:R-:W-:Y:S01]  /*3050*/  NOP ;  /* 0x0000000000007918 */ /* 0x000fe20000000000 */
[----:B------:R-:W-:Y:S01]  /*3060*/  ULEA UR5, UR47, UR4, 0x18 ;  /* 0x000000042f057291 */ /* 0x000fe2000f8ec0ff */
[----:B------:R-:W-:Y:S02]  /*3070*/  UMOV UR6, 0x400 ;  /* 0x0000040000067882 */ /* 0x000fe40000000000 */
[----:B------:R-:W-:-:S06]  /*3080*/  ULEA UR6, UR47, UR6, 0x18 ;  /* 0x000000062f067291 */ /* 0x000fcc000f8ec0ff */
[----:B------:R-:W1:Y:S02]  /*3090*/  LDS.U8 R0, [UR5+0x1c] ;  /* 0x00001c05ff007984 */ /* 0x000e640008000000 */
[----:B-1----:R-:W-:-:S13]  /*30a0*/  ISETP.NE.AND P0, PT, R0, RZ, PT ;  /* 0x000000ff0000720c */ /* 0x002fda0003f05270 */
[----:B------:R-:W-:Y:S05]  /*30b0*/  @P0 BRA `(.L_x_56) ;  /* 0x0000000400080947 */ /* 0x000fea0003800000 */
[----:B------:R-:W-:Y:S02]  /*30c0*/  UISETP.NE.U32.AND UP1, UPT, UR46, 0x1, UPT ;  /* 0x000000012e00788c */ /* 0x000fe4000bf25070 */
[----:B------:R-:W-:-:S07]  /*30d0*/  UIADD3 UR7, UPT, UPT, UR5, 0x8, URZ ;  /* 0x0000000805077890 */ /* 0x000fce000fffe0ff */
[----:B------:R-:W-:Y:S05]  /*30e0*/  BRA.U !UP1, `(.L_x_57) ;  /* 0x00000001099c7547 */ /* 0x000fea000b800000 */
[----:B------:R-:W-:Y:S01]  /*30f0*/  ELECT P0, URZ, PT ;  /* 0x0000000000ff782f */ /* 0x000fe20003800000 */
[----:B------:R-:W-:-:S12]  /*3100*/  BSSY B0, `(.L_x_57) ;  /* 0x0000025000007945 */ /* 0x000fd80003800000 */
[----:B------:R-:W-:Y:S05]  /*3110*/  @!P0 BRA `(.L_x_58) ;  /* 0x00000000008c8947 */ /* 0x000fea0003800000 */
[----:B------:R-:W-:-:S05]  /*3120*/  UMOV UR4, 0x10 ;  /* 0x0000001000047882 */ /* 0x000fca0000000000 */
[----:B------:R-:W-:Y:S04]  /*3130*/  DEPBAR.LE SB1, 0x36 ;  /* 0x00009d800000791a */ /* 0x000fe80000000000 */
[----:B------:R-:W1:Y:S02]  /*3140*/  UTCATOMSWS.2CTA.FIND_AND_SET.ALIGN UP0, UR4, UR4 ;  /* 0x00000004000475e3 */ /* 0x000e640008200800 */
[----:B-1----:R-:W-:Y:S01]  /*3150*/  MOV R11, UR4 ;  /* 0x00000004000b7c02 */ /* 0x002fe20008000f00 */
[----:B------:R-:W-:Y:S06]  /*3160*/  BRA.U UP0, `(.L_x_59) ;  /* 0x0000000100187547 */ /* 0x000fec000b800000 */
.L_x_60:
[----:B------:R-:W-:Y:S05]  /*3170*/  NANOSLEEP 0x64 ;  /* 0x000000640000795d */ /* 0x000fea0003800000 */
[----:B------:R-:W-:-:S05]  /*3180*/  UMOV UR4, 0x10 ;  /* 0x0000001000047882 */ /* 0x000fca0000000000 */
[----:B------:R-:W-:Y:S04]  /*3190*/  DEPBAR.LE SB1, 0x36 ;  /* 0x00009d800000791a */ /* 0x000fe80000000000 */
[----:B------:R-:W1:Y:S02]  /*31a0*/  UTCATOMSWS.2CTA.FIND_AND_SET.ALIGN UP0, UR4, UR4 ;  /* 0x00000004000475e3 */ /* 0x000e640008200800 */
[----:B-1----:R-:W-:Y:S01]  /*31b0*/  MOV R11, UR4 ;  /* 0x00000004000b7c02 */ /* 0x002fe20008000f00 */
[----:B------:R-:W-:Y:S05]  /*31c0*/  BRA.U !UP0, `(.L_x_60) ;  /* 0xfffffffd08e87547 */ /* 0x000fea000b83ffff */
.L_x_59:
[----:B------:R-:W1:Y:S01]  /*31d0*/  LDS R7, [UR5+0x10] ;  /* 0x00001005ff077984 */ /* 0x000e620008000800 */
[----:B------:R-:W-:Y:S01]  /*31e0*/  IMAD.U32 R5, RZ, RZ, UR6 ;  /* 0x00000006ff057e24 */ /* 0x000fe2000f8e00ff */
[----:B------:R-:W-:-:S03]  /*31f0*/  MOV R4, UR48 ;  /* 0x0000003000047c02 */ /* 0x000fc60008000f00 */
[----:B------:R-:W-:Y:S01]  /*3200*/  VIADD R5, R5, 0x120 ;  /* 0x0000012005057836 */ /* 0x000fe20000000000 */
[----:B-1----:R-:W-:-:S04]  /*3210*/  SHF.L.U32 R7, R7, 0x1f, RZ ;  /* 0x0000001f07077819 */ /* 0x002fc800000006ff */
[----:B------:R-:W1:Y:S02]  /*3220*/  SYNCS.PHASECHK.TRANS64.TRYWAIT P0, [UR5+0x8], R7 ;  /* 0x00000807ff0075a7 */ /* 0x000e640008001105 */
[----:B-1----:R-:W-:Y:S05]  /*3230*/  @P0 BRA `(.L_x_61) ;  /* 0x0000000000080947 */ /* 0x002fea0003800000 */
[----:B------:R-:W1:Y:S02]  /*3240*/  SYNCS.PHASECHK.TRANS64.TRYWAIT P0, [UR5+0x8], R7 ;  /* 0x00000807ff0075a7 */ /* 0x000e640008001105 */
[----:B-1----:R-:W-:Y:S05]  /*3250*/  @!P0 BRA `(.L_x_62) ;  /* 0x0000008800e08947 */ /* 0x002fea0003800000 */
.L_x_61:
[----:B-1----:R-:W-:Y:S01]  /*3260*/  HFMA2 R0, -RZ, RZ, 0, 5.9604644775390625e-08 ;  /* 0x00000001ff007431 */ /* 0x002fe200000001ff */
[----:B------:R-:W-:Y:S01]  /*3270*/  UPRMT UR4, UR48, 0x654, UR7 ;  /* 0x0000065430047896 */ /* 0x000fe20008000007 */
[----:B------:R-:W-:Y:S01]  /*3280*/  IMAD.MOV.U32 R8, RZ, RZ, 0xffff ;  /* 0x0000ffffff087424 */ /* 0x000fe200078e00ff */
[----:B------:R-:W-:Y:S01]  /*3290*/  PRMT R4, R4, 0x654, R5 ;  /* 0x0000065404047816 */ /* 0x000fe20000000005 */
[----:B------:R-:W-:Y:S02]  /*32a0*/  IMAD.MOV.U32 R6, RZ, RZ, 0x4 ;  /* 0x00000004ff067424 */ /* 0x000fe400078e00ff */
[----:B------:R-:W-:Y:S01]  /*32b0*/  IMAD.SHL.U32 R9, R11, 0x20, RZ ;  /* 0x000000200b097824 */ /* 0x000fe200078e00ff */
[----:B------:R-:W-:Y:S02]  /*32c0*/  MOV R5, UR4 ;  /* 0x0000000400057c02 */ /* 0x000fe40008000f00 */
[-C--:B------:R-:W-:Y:S01]  /*32d0*/  SHF.L.U32 R8, R8, R11.reuse, RZ ;  /* 0x0000000b08087219 */ /* 0x080fe200000006ff */
[----:B------:R1:W-:Y:S01]  /*32e0*/  SYNCS.ARRIVE.TRANS64.RED RZ, [UR4], R6 ;  /* 0x00000006ffff79a7 */ /* 0x0003e20008000404 */
[----:B------:R-:W-:Y:S01]  /*32f0*/  SHF.L.U32 R7, R0, R11, RZ ;  /* 0x0000000b00077219 */ /* 0x000fe200000006ff */
[----:B------:R1:W-:Y:S04]  /*3300*/  STS [UR6+0x120], R9 ;  /* 0x00012009ff007988 */ /* 0x0003e80008000806 */
[----:B------:R1:W-:Y:S04]  /*3310*/  STAS [R4.64], R11 ;  /* 0x0000000b04007dbd */ /* 0x0003e8000c0008ff */
[----:B------:R1:W-:Y:S04]  /*3320*/  ATOMS.OR RZ, [UR5+0x14], R8 ;  /* 0x00001408ffff798c */ /* 0x0003e8000b000005 */
[----:B------:R1:W-:Y:S04]  /*3330*/  ATOMS.OR RZ, [UR5+0x18], R7 ;  /* 0x00001807ffff798c */ /* 0x0003e8000b000005 */
[----:B------:R1:W-:Y:S02]  /*3340*/  ATOMS.XOR RZ, [UR5+0x10], R0 ;  /* 0x00001000ffff798c */ /* 0x0003e4000b800005 */
.L_x_58:
[----:B------:R-:W-:Y:S05]  /*3350*/  BSYNC B0 ;  /* 0x0000000000007941 */ /* 0x000fea0003800000 */
.L_x_57:
[----:B------:R-:W-:Y:S05]  /*3360*/  BRA.U UP1, `(.L_x_63) ;  /* 0x00000001016c7547 */ /* 0x000fea000b800000 */
[----:B------:R-:W-:-:S03]  /*3370*/  UMOV UR4, 0xffffffff ;  /* 0xffffffff00047882 */ /* 0x000fc60000000000 */
[----:B------:R-:W-:Y:S05]  /*3380*/  BRA.DIV UR4, `(.L_x_64) ;  /* 0x0000008a04ac7947 */ /* 0x000fea000b800000 */
[----:B------:R-:W-:-:S13]  /*3390*/  ELECT P6, URZ, PT ;  /* 0x0000000000ff782f */ /* 0x000fda00038c0000 */
.L_x_164:
[----:B------:R-:W-:Y:S05]  /*33a0*/  @!P6 BRA `(.L_x_63) ;  /* 0x00000000005ce947 */ /* 0x000fea0003800000 */
[----:B-1----:R-:W1:Y:S02]  /*33b0*/  LDS R5, [UR5+0x10] ;  /* 0x00001005ff057984 */ /* 0x002e640008000800 */
[----:B-1----:R-:W-:-:S04]  /*33c0*/  SHF.L.U32 R5, R5, 0x1f, RZ ;  /* 0x0000001f05057819 */ /* 0x002fc800000006ff */
[----:B------:R-:W1:Y:S02]  /*33d0*/  SYNCS.PHASECHK.TRANS64.TRYWAIT P0, [UR5+0x8], R5 ;  /* 0x00000805ff0075a7 */ /* 0x000e640008001105 */
[----:B-1----:R-:W-:Y:S05]  /*33e0*/  @P0 BRA `(.L_x_65) ;  /* 0x0000000000080947 */ /* 0x002fea0003800000 */
[----:B------:R-:W1:Y:S02]  /*33f0*/  SYNCS.PHASECHK.TRANS64.TRYWAIT P0, [UR5+0x8], R5 ;  /* 0x00000805ff0075a7 */ /* 0x000e640008001105 */
[----:B-1----:R-:W-:Y:S05]  /*3400*/  @!P0 BRA `(.L_x_66) ;  /* 0x0000008800ac8947 */ /* 0x002fea0003800000 */
.L_x_65:
[----:B------:R-:W2:Y:S01]  /*3410*/  LDS R7, [UR6+0x120] ;  /* 0x00012006ff077984 */ /* 0x000ea20008000800 */
[----:B-1----:R-:W-:Y:S02]  /*3420*/  HFMA2 R0, -RZ, RZ, 0, 5.9604644775390625e-08 ;  /* 0x00000001ff007431 */ /* 0x002fe400000001ff */
[----:B------:R-:W-:Y:S01]  /*3430*/  IMAD.MOV.U32 R4, RZ, RZ, 0xffff ;  /* 0x0000ffffff047424 */ /* 0x000fe200078e00ff */
[----:B------:R-:W-:Y:S01]  /*3440*/  UPRMT UR4, UR48, 0x654, UR7 ;  /* 0x0000065430047896 */ /* 0x000fe20008000007 */
[----:B--2---:R-:W-:-:S03]  /*3450*/  IMAD.SHL.U32 R5, R7, 0x20, RZ ;  /* 0x0000002007057824 */ /* 0x004fc600078e00ff */
[-C--:B------:R-:W-:Y:S02]  /*3460*/  SHF.L.U32 R4, R4, R7.reuse, RZ ;  /* 0x0000000704047219 */ /* 0x080fe400000006ff */
[----:B------:R-:W-:Y:S01]  /*3470*/  SHF.L.U32 R7, R0, R7, RZ ;  /* 0x0000000700077219 */ /* 0x000fe200000006ff */
[----:B------:R2:W-:Y:S04]  /*3480*/  STS [UR6+0x120], R5 ;  /* 0x00012005ff007988 */ /* 0x0005e80008000806 */
[----:B------:R2:W-:Y:S04]  /*3490*/  ATOMS.OR RZ, [UR5+0x14], R4 ;  /* 0x00001404ffff798c */ /* 0x0005e8000b000005 */
[----:B------:R2:W-:Y:S01]  /*34a0*/  ATOMS.OR RZ, [UR5+0x18], R7 ;  /* 0x00001807ffff798c */ /* 0x0005e2000b000005 */
[----:B------:R-:W-:Y:S03]  /*34b0*/  SYNCS.ARRIVE.TRANS64.RED.A1T0 RZ, [UR4], RZ ;  /* 0x000000ffffff79a7 */ /* 0x000fe60008100404 */
[----:B------:R2:W-:Y:S01]  /*34c0*/  ATOMS.XOR RZ, [UR5+0x10], R0 ;  /* 0x00001000ffff798c */ /* 0x0005e2000b800005 */
[----:B------:R-:W-:Y:S05]  /*34d0*/  BRA `(.L_x_63) ;  /* 0x0000000000107947 */ /* 0x000fea0003800000 */
.L_x_56:
[----:B------:R-:W-:Y:S02]  /*34e0*/  MOV R0, 0xffffffff ;  /* 0xffffffff00007802 */ /* 0x000fe40000000f00 */
[----:B------:R-:W-:-:S03]  /*34f0*/  MOV R4, 0x3520 ;  /* 0x0000352000047802 */ /* 0x000fc60000000f00 */
[----:B------:R1:W-:Y:S04]  /*3500*/  STS [UR6+0x120], R0 ;  /* 0x00012000ff007988 */ /* 0x0003e80008000806 */
[----:B-1---5:R-:W-:Y:S05]  /*3510*/  CALL.REL.NOINC `($__internal_1_$__cuda_sm10x_tcgen05_guardrail_trap_phase_invalid_during_alloc) ;  /* 0x0000009000507944 */ /* 0x022fea0003c00000 */
.L_x_63:
[----:B------:R-:W-:Y:S05]  /*3520*/  WARPSYNC.ALL ;  /* 0x0000000000007948 */ /* 0x000fea0003800000 */
[----:B------:R-:W3:Y:S01]  /*3530*/  S2UR UR4, SR_CgaCtaId ;  /* 0x00000000000479c3 */ /* 0x000ee20000008800 */
[----:B------:R-:W-:Y:S01]  /*3540*/  UMOV UR26, 0x400 ;  /* 0x00000400001a7882 */ /* 0x000fe20000000000 */
[----:B------:R-:W-:-:S06]  /*3550*/  NOP ;  /* 0x0000000000007918 */ /* 0x000fcc0000000000 */
[----:B------:R-:W-:Y:S06]  /*3560*/  BAR.ARV 0x6, 0xa0 ;  /* 0x0182800000007b1d */ /* 0x000fec0000002000 */
[----:B------:R-:W4:Y:S01]  /*3570*/  LDCU UR6, c[0x0][0x38c] ;  /* 0x00007180ff0677ac */ /* 0x000f220008000800 */
[----:B------:R-:W-:Y:S01]  /*3580*/  LOP3.LUT R3, R3, 0xffff, RZ, 0xc0, !PT ;  /* 0x0000ffff03037812 */ /* 0x000fe200078ec0ff */
[----:B-1----:R-:W-:Y:S01]  /*3590*/  IMAD.MOV.U32 R9, RZ, RZ, 0x1 ;  /* 0x00000001ff097424 */ /* 0x002fe200078e00ff */
[----:B------:R-:W-:Y:S01]  /*35a0*/  LOP3.LUT R2, R2, 0xffff, RZ, 0xc0, !PT ;  /* 0x0000ffff02027812 */ /* 0x000fe200078ec0ff */
[----:B------:R-:W-:Y:S01]  /*35b0*/  IMAD.MOV.U32 R8, RZ, RZ, RZ ;  /* 0x000000ffff087224 */ /* 0x000fe200078e00ff */
[----:B------:R-:W-:Y:S01]  /*35c0*/  R2UR UR28, R3 ;  /* 0x00000000031c72ca */ /* 0x000fe200000e0000 */
[----:B------:R-:W-:Y:S01]  /*35d0*/  UMOV UR32, URZ ;  /* 0x000000ff00207c82 */ /* 0x000fe20008000000 */
[----:B------:R-:W-:-:S02]  /*35e0*/  R2UR UR42, R2 ;  /* 0x00000000022a72ca */ /* 0x000fc400000e0000 */
[----:B------:R-:W-:Y:S01]  /*35f0*/  CS2R R2, SRZ ;  /* 0x0000000000027805 */ /* 0x000fe2000001ff00 */
[----:B------:R-:W-:Y:S01]  /*3600*/  UMOV UR23, URZ ;  /* 0x000000ff00177c82 */ /* 0x000fe20008000000 */
[----:B---3--:R-:W-:Y:S01]  /*3610*/  ULEA UR26, UR4, UR26, 0x18 ;  /* 0x0000001a041a7291 */ /* 0x008fe2000f8ec0ff */
[----:B------:R-:W-:Y:S01]  /*3620*/  UMOV UR22, URZ ;  /* 0x000000ff00167c82 */ /* 0x000fe20008000000 */
[----:B------:R-:W-:Y:S02]  /*3630*/  UISETP.NE.AND UP3, UPT, UR46, URZ, UPT ;  /* 0x000000ff2e00728c */ /* 0x000fe4000bf65270 */
[----:B------:R-:W-:Y:S02]  /*3640*/  UIADD3 UR5, UPT, UPT, UR26, 0x10800, URZ ;  /* 0x000108001a057890 */ /* 0x000fe4000fffe0ff */
[----:B------:R-:W-:-:S03]  /*3650*/  UIADD3 UR4, UPT, UPT, UR26, 0x20800, URZ ;  /* 0x000208001a047890 */ /* 0x000fc6000fffe0ff */
[----:B--2---:R-:W1:Y:S01]  /*3660*/  LDS R0, [UR26+0x120] ;  /* 0x0001201aff007984 */ /* 0x004e620008000800 */
[----:B----4-:R-:W-:Y:S02]  /*3670*/  UIADD3 UR6, UPT, UPT, UR6, 0x3f, URZ ;  /* 0x0000003f06067890 */ /* 0x010fe4000fffe0ff */
[----:B------:R-:W-:Y:S02]  /*3680*/  USHF.R.U32.HI UR5, URZ, 0x4, UR5 ;  /* 0x00000004ff057899 */ /* 0x000fe40008011605 */
[----:B------:R-:W-:Y:S02]  /*3690*/  USHF.R.S32.HI UR33, URZ, 0x1f, UR6 ;  /* 0x0000001fff217899 */ /* 0x000fe40008011406 */
[----:B------:R-:W-:Y:S02]  /*36a0*/  USHF.R.U32.HI UR4, URZ, 0x4, UR4 ;  /* 0x00000004ff047899 */ /* 0x000fe40008011604 */
[----:B------:R-:W-:Y:S02]  /*36b0*/  ULEA.HI UR33, UR33, UR6, URZ, 0x6 ;  /* 0x0000000621217291 */ /* 0x000fe4000f8f30ff */
[----:B------:R-:W-:-:S02]  /*36c0*/  ULOP3.LUT UR5, UR5, 0x3fff, URZ, 0xc0, !UPT ;  /* 0x00003fff05057892 */ /* 0x000fc4000f8ec0ff */
[----:B------:R-:W-:Y:S02]  /*36d0*/  USHF.R.S32.HI UR33, URZ, 0x6, UR33 ;  /* 0x00000006ff217899 */ /* 0x000fe40008011421 */
[----:B------:R-:W-:Y:S02]  /*36e0*/  ULOP3.LUT UR30, UR4, 0x3fff, URZ, 0xc0, !UPT ;  /* 0x00003fff041e7892 */ /* 0x000fe4000f8ec0ff */
[----:B------:R-:W-:Y:S01]  /*36f0*/  UISETP.LT.AND UP0, UPT, UR33, 0x1, UPT ;  /* 0x000000012100788c */ /* 0x000fe2000bf01270 */
[----:B------:R-:W-:Y:S01]  /*3700*/  UMOV UR40, 0x0 ;  /* 0x0000000000287882 */ /* 0x000fe20000000000 */
[----:B------:R-:W-:Y:S01]  /*3710*/  UMOV UR41, 0x10400010 ;  /* 0x1040001000297882 */ /* 0x000fe20000000000 */
[----:B------:R-:W-:Y:S02]  /*3720*/  ULOP3.LUT UR29, UR5, 0x10000, URZ, 0xfc, !UPT ;  /* 0x00010000051d7892 */ /* 0x000fe4000f8efcff */
[----:B------:R-:W-:Y:S02]  /*3730*/  ULOP3.LUT UR30, UR30, 0x10000, URZ, 0xfc, !UPT ;  /* 0x000100001e1e7892 */ /* 0x000fe4000f8efcff */
[----:B------:R-:W-:Y:S01]  /*3740*/  USEL UR43, UR33, 0x1, !UP0 ;  /* 0x00000001212b7887 */ /* 0x000fe2000c000000 */
[----:B------:R-:W-:Y:S01]  /*3750*/  UMOV UR38, 0x0 ;  /* 0x0000000000267882 */ /* 0x000fe20000000000 */
[----:B------:R-:W-:Y:S01]  /*3760*/  UMOV UR39, 0x10400010 ;  /* 0x1040001000277882 */ /* 0x000fe20000000000 */
[----:B------:R-:W-:Y:S01]  /*3770*/  UMOV UR36, 0x0 ;  /* 0x0000000000247882 */ /* 0x000fe20000000000 */
[----:B------:R-:W-:Y:S01]  /*3780*/  UMOV UR37, 0x10400010 ;  /* 0x1040001000257882 */ /* 0x000fe20000000000 */
[----:B------:R-:W-:Y:S01]  /*3790*/  UMOV UR34, 0x0 ;  /* 0x0000000000227882 */ /* 0x000fe20000000000 */
[----:B------:R-:W-:Y:S01]  /*37a0*/  UMOV UR35, 0x10400010 ;  /* 0x1040001000237882 */ /* 0x000fe20000000000 */
[----:B-1----:R-:W-:-:S15]  /*37b0*/  R2UR UR44, R0 ;  /* 0x00000000002c72ca */ /* 0x002fde00000e0000 */
.L_x_74:
[C---:B------:R-:W-:Y:S02]  /*37c0*/  LEA R0, R8.reuse, UR26, 0x3 ;  /* 0x0000001a08007c11 */ /* 0x040fe4000f8e18ff */
[----:B------:R-:W-:Y:S02]  /*37d0*/  SHF.L.U32 R5, R3, 0x1f, RZ ;  /* 0x0000001f03057819 */ /* 0x000fe400000006ff */
[----:B------:R-:W-:Y:S02]  /*37e0*/  LEA R4, R8, UR26, 0x4 ;  /* 0x0000001a08047c11 */ /* 0x000fe4000f8e20ff */
[----:B------:R-:W1:Y:S02]  /*37f0*/  SYNCS.PHASECHK.TRANS64.TRYWAIT P0, [R0+URZ+0x90], R5 ;  /* 0x00009005000075a7 */ /* 0x000e6400080011ff */
[----:B-1-3--:R-:W-:Y:S05]  /*3800*/  @!P0 BRA `(.L_x_67) ;  /* 0x0000008400c48947 */ /* 0x00afea0003800000 */
.L_x_165:
[----:B-1----:R-:W1:Y:S01]  /*3810*/  LDS.128 R4, [R4+0x100] ;  /* 0x0001000004047984 */ /* 0x002e620000000c00 */
[----:B------:R-:W-:Y:S02]  /*3820*/  VIADD R0, R0, 0xa0 ;  /* 0x000000a000007836 */ /* 0x000fe40000000000 */
[----:B------:R-:W-:Y:S01]  /*3830*/  VIADD R8, R8, 0x1 ;  /* 0x0000000108087836 */ /* 0x000fe20000000000 */
[----:B------:R-:W-:Y:S01]  /*3840*/  @!PT LDS RZ, [RZ] ;  /* 0x00000000fffff984 */ /* 0x000fe20000000800 */
[----:B------:R-:W-:Y:S01]  /*3850*/  @!PT LDS RZ, [RZ] ;  /* 0x00000000fffff984 */ /* 0x000fe20000000800 */
[----:B------:R-:W-:Y:S01]  /*3860*/  @!PT LDS RZ, [RZ] ;  /* 0x00000000fffff984 */ /* 0x000fe20000000800 */
[----:B------:R-:W-:Y:S01]  /*3870*/  @!PT LDS RZ, [RZ] ;  /* 0x00000000fffff984 */ /* 0x000fe20000000800 */
[----:B------:R2:W-:Y:S06]  /*3880*/  MEMBAR.ALL.CTA ;  /* 0x0000000000007992 */ /* 0x0005ec0000008000 */
[----:B--2---:R-:W2:Y:S01]  /*3890*/  FENCE.VIEW.ASYNC.S ;  /* 0x00000000000073c6 */ /* 0x004ea20000000000 */
[----:B------:R-:W-:-:S04]  /*38a0*/  PRMT R0, RZ, 0x654, R0 ;  /* 0x00000654ff007816 */ /* 0x000fc80000000000 */
[----:B--2---:R2:W-:Y:S01]  /*38b0*/  SYNCS.ARRIVE.TRANS64.RED.A1T0 RZ, [R0+URZ], RZ ;  /* 0x000000ff00ff79a7 */ /* 0x0045e200081004ff */
[----:B-1----:R-:W-:Y:S01]  /*38c0*/  LOP3.LUT P1, RZ, R6, 0x1, RZ, 0xc0, !PT ;  /* 0x0000000106ff7812 */ /* 0x002fe2000782c0ff */
[----:B--2---:R-:W-:-:S12]  /*38d0*/  BRA.U UP3, `(.L_x_68) ;  /* 0x0000000503087547 */ /* 0x004fd8000b800000 */
[----:B------:R-:W1:Y:S01]  /*38e0*/  LDCU UR4, c[0x0][0x38c] ;  /* 0x00007180ff0477ac */ /* 0x000e620008000800 */
[----:B------:R-:W-:Y:S02]  /*38f0*/  PLOP3.LUT P2, PT, PT, PT, PT, 0x80, 0x8 ;  /* 0x000000000008781c */ /* 0x000fe40003f4f070 */
[----:B------:R-:W-:Y:S01]  /*3900*/  SHF.L.U32 R5, R9, 0x1f, RZ ;  /* 0x0000001f09057819 */ /* 0x000fe200000006ff */
[----:B------:R-:W-:Y:S02]  /*3910*/  ULEA UR31, UR32, UR26, 0x3 ;  /* 0x0000001a201f7291 */ /* 0x000fe4000f8e18ff */
[----:B------:R-:W-:Y:S02]  /*3920*/  ULEA UR11, UR32, UR44, 0x8 ;  /* 0x0000002c200b7291 */ /* 0x000fe4000f8e40ff */
[----:B-1----:R-:W-:-:S06]  /*3930*/  UISETP.GE.AND UP0, UPT, UR4, 0x1, UPT ;  /* 0x000000010400788c */ /* 0x002fcc000bf06270 */
[----:B------:R-:W-:-:S05]  /*3940*/  PLOP3.LUT P0, PT, PT, PT, UP0, 0x80, 0x8 ;  /* 0x000000000008781c */ /* 0x000fca0003f0f008 */
[----:B------:R-:W-:-:S08]  /*3950*/  @UP0 ULEA UR4, UR23, UR26, 0x3 ;  /* 0x0000001a17040291 */ /* 0x000fd0000f8e18ff */
[----:B------:R-:W-:-:S04]  /*3960*/  @P0 SHF.L.U32 R0, R2, 0x1f, RZ ;  /* 0x0000001f02000819 */ /* 0x000fc800000006ff */
[----:B------:R1:W2:Y:S01]  /*3970*/  @P0 SYNCS.PHASECHK.TRANS64.TRYWAIT P2, [UR4], R0 ;  /* 0x00000000ff0005a7 */ /* 0x0002a20008041104 */
[----:B------:R-:W3:Y:S02]  /*3980*/  SYNCS.PHASECHK.TRANS64.TRYWAIT P0, [UR31+0xc0], R5 ;  /* 0x0000c005ff0075a7 */ /* 0x000ee4000800111f */
[----:B-123--:R-:W-:Y:S05]  /*3990*/  @!P0 BRA `(.L_x_69) ;  /* 0x0000008400748947 */ /* 0x00efea0003800000 */
.L_x_167:
[----:B------:R-:W-:Y:S01]  /*39a0*/  UMOV UR27, UR22 ;  /* 0x00000016001b7c82 */ /* 0x000fe20008000000 */
[----:B------:R-:W-:Y:S05]  /*39b0*/  BRA.U !UP0, `(.L_x_70) ;  /* 0x0000000108c07547 */ /* 0x000fea000b800000 */
[----:B------:R-:W-:Y:S02]  /*39c0*/  UIADD3 UR27, UPT, UPT, UR43, UR22, URZ ;  /* 0x000000162b1b7290 */ /* 0x000fe4000fffe0ff */
[----:B------:R-:W-:Y:S01]  /*39d0*/  UPLOP3.LUT UP2, UPT, UPT, UPT, UPT, 0x40, 0x4 ;  /* 0x000000000004789c */ /* 0x000fe20003f4e870 */
[----:B------:R-:W-:Y:S01]  /*39e0*/  UMOV UR24, UR33 ;  /* 0x0000002100187c82 */ /* 0x000fe20008000000 */
[----:B------:R-:W-:-:S09]  /*39f0*/  UMOV UR10, UR23 ;  /* 0x00000017000a7c82 */ /* 0x000fd20008000000 */
.L_x_73:
[----:B--2---:R-:W-:Y:S01]  /*3a00*/  ULEA UR5, UR10, UR26, 0x3 ;  /* 0x0000001a0a057291 */ /* 0x004fe2000f8e18ff */
[----:B---3--:R-:W-:Y:S11]  /*3a10*/  @P2 BRA `(.L_x_71) ;  /* 0x00000000000c2947 */ /* 0x008ff60003800000 */
[----:B-1----:R-:W-:Y:S04]  /*3a20*/  SHF.L.U32 R5, R2, 0x1f, RZ ;  /* 0x0000001f02057819 */ /* 0x002fe800000006ff */
[----:B------:R-:W1:Y:S02]  /*3a30*/  SYNCS.PHASECHK.TRANS64.TRYWAIT P0, [UR5], R5 ;  /* 0x00000005ff0075a7 */ /* 0x000e640008001105 */
[----:B-1----:R-:W-:Y:S05]  /*3a40*/  @!P0 BRA `(.L_x_72) ;  /* 0x0000008400608947 */ /* 0x002fea0003800000 */
.L_x_71:
[----:B------:R-:W-:Y:S01]  /*3a50*/  UISETP.NE.AND UP0, UPT, UR24, 0x1, UPT ;  /* 0x000000011800788c */ /* 0x000fe2000bf05270 */
[----:B------:R-:W-:Y:S01]  /*3a60*/  PLOP3.LUT P2, PT, PT, PT, PT, 0x80, 0x8 ;  /* 0x000000000008781c */ /* 0x000fe20003f4f070 */
[----:B------:R-:W-:Y:S02]  /*3a70*/  UIADD3 UR4, UPT, UPT, UR10, 0x1, URZ ;  /* 0x000000010a047890 */ /* 0x000fe4000fffe0ff */
[----:B------:R-:W-:Y:S02]  /*3a80*/  UIADD3 UR25, UPT, UPT, UR5, 0x20, URZ ;  /* 0x0000002005197890 */ /* 0x000fe4000fffe0ff */
[----:B------:R-:W-:Y:S01]  /*3a90*/  UISETP.NE.AND UP1, UPT, UR4, 0x4, UPT ;  /* 0x000000040400788c */ /* 0x000fe2000bf25270 */
[----:B------:R-:W-:Y:S01]  /*3aa0*/  PLOP3.LUT P0, PT, PT, PT, UP0, 0x80, 0x8 ;  /* 0x000000000008781c */ /* 0x000fe20003f0f008 */
[----:B------:R-:W-:Y:S02]  /*3ab0*/  UIADD3 UR22, UPT, UPT, UR22, 0x1, URZ ;  /* 0x0000000116167890 */ /* 0x000fe4000fffe0ff */
[----:B------:R-:W-:Y:S02]  /*3ac0*/  USEL UR6, URZ, 0x1, UP1 ;  /* 0x00000001ff067887 */ /* 0x000fe40008800000 */
[----:B------:R-:W-:Y:S02]  /*3ad0*/  USEL UR23, UR4, URZ, UP1 ;  /* 0x000000ff04177287 */ /* 0x000fe40008800000 */
[----:B------:R-:W-:Y:S02]  /*3ae0*/  UIADD3 UR24, UPT, UPT, UR24, -0x1, URZ ;  /* 0xffffffff18187890 */ /* 0x000fe4000fffe0ff */
[----:B------:R-:W-:Y:S01]  /*3af0*/  @UP0 ULEA UR4, UR23, UR26, 0x3 ;  /* 0x0000001a17040291 */ /* 0x000fe2000f8e18ff */
[----:B------:R-:W-:Y:S01]  /*3b00*/  LOP3.LUT R2, R2, UR6, RZ, 0x3c, !PT ;  /* 0x0000000602027c12 */ /* 0x000fe2000f8e3cff */
[----:B------:R-:W-:Y:S02]  /*3b10*/  ULEA UR6, UR10, UR30, 0xa ;  /* 0x0000001e0a067291 */ /* 0x000fe4000f8e50ff */
[----:B------:R-:W-:Y:S01]  /*3b20*/  UISETP.NE.AND UP0, UPT, UR22, UR27, UPT ;  /* 0x0000001b1600728c */ /* 0x000fe2000bf05270 */
[----:B-1----:R-:W-:Y:S01]  /*3b30*/  @P0 SHF.L.U32 R0, R2, 0x1f, RZ ;  /* 0x0000001f02000819 */ /* 0x002fe200000006ff */
[----:B------:R-:W-:Y:S02]  /*3b40*/  UIADD3 UR20, UPT, UPT, UR6, 0x2, URZ ;  /* 0x0000000206147890 */ /* 0x000fe4000fffe0ff */
[----:B------:R-:W-:Y:S01]  /*3b50*/  UIADD3 UR16, UPT, UPT, UR6, 0x4, URZ ;  /* 0x0000000406107890 */ /* 0x000fe2000fffe0ff */
[----:B------:R2:W3:Y:S01]  /*3b60*/  @P0 SYNCS.PHASECHK.TRANS64.TRYWAIT P2, [UR4], R0 ;  /* 0x00000000ff0005a7 */ /* 0x0004e20008041104 */
[----:B------:R-:W-:Y:S02]  /*3b70*/  ULEA UR4, UR10, UR29, 0xa ;  /* 0x0000001d0a047291 */ /* 0x000fe4000f8e50ff */
[----:B------:R-:W-:Y:S02]  /*3b80*/  UIADD3 UR12, UPT, UPT, UR6, 0x6, URZ ;  /* 0x00000006060c7890 */ /* 0x000fe4000fffe0ff */
[----:B------:R-:W-:Y:S02]  /*3b90*/  UIADD3 UR18, UPT, UPT, UR4, 0x2, URZ ;  /* 0x0000000204127890 */ /* 0x000fe4000fffe0ff */
[----:B------:R-:W-:Y:S02]  /*3ba0*/  UIADD3 UR14, UPT, UPT, UR4, 0x4, URZ ;  /* 0x00000004040e7890 */ /* 0x000fe4000fffe0ff */
[----:B------:R-:W-:Y:S01]  /*3bb0*/  UIADD3 UR8, UPT, UPT, UR4, 0x6, URZ ;  /* 0x0000000604087890 */ /* 0x000fe2000fffe0ff */
[----:B------:R-:W-:Y:S01]  /*3bc0*/  UMOV UR7, 0x40004040 ;  /* 0x4000404000077882 */ /* 0x000fe20000000000 */
[----:B------:R-:W-:Y:S01]  /*3bd0*/  UMOV UR5, 0x40004040 ;  /* 0x4000404000057882 */ /* 0x000fe20000000000 */
[----:B------:R-:W-:Y:S01]  /*3be0*/  UMOV UR21, 0x40004040 ;  /* 0x4000404000157882 */ /* 0x000fe20000000000 */
[----:B------:R2:W-:Y:S01]  /*3bf0*/  UTCHMMA.2CTA gdesc[UR4], gdesc[UR6], tmem[UR11], tmem[UR40], idesc[UR41], UP2 ;  /* 0x00ff2806040075ea */ /* 0x0005e2000920000b */
[----:B------:R-:W-:Y:S01]  /*3c00*/  UPLOP3.LUT UP2, UPT, UPT, UPT, UPT, 0x80, 0x8 ;  /* 0x000000000008789c */ /* 0x000fe20003f4f070 */
[----:B------:R-:W-:Y:S01]  /*3c10*/  UMOV UR19, 0x40004040 ;  /* 0x4000404000137882 */ /* 0x000fe20000000000 */
[----:B------:R-:W-:Y:S01]  /*3c20*/  UMOV UR17, 0x40004040 ;  /* 0x4000404000117882 */ /* 0x000fe20000000000 */
[----:B------:R2:W-:Y:S01]  /*3c30*/  UTCHMMA.2CTA gdesc[UR18], gdesc[UR20], tmem[UR11], tmem[UR38], idesc[UR39], UPT ;  /* 0x00ff2614120075ea */ /* 0x0005e2000ba0000b */
[----:B------:R-:W-:Y:S01]  /*3c40*/  UMOV UR15, 0x40004040 ;  /* 0x40004040000f7882 */ /* 0x000fe20000000000 */
[----:B------:R-:W-:Y:S01]  /*3c50*/  UMOV UR13, 0x40004040 ;  /* 0x40004040000d7882 */ /* 0x000fe20000000000 */
[----:B------:R-:W-:Y:S01]  /*3c60*/  UMOV UR9, 0x40004040 ;  /* 0x4000404000097882 */ /* 0x000fe20000000000 */
[----:B------:R2:W-:Y:S01]  /*3c70*/  UTCHMMA.2CTA gdesc[UR14], gdesc[UR16], tmem[UR11], tmem[UR36], idesc[UR37], UPT ;  /* 0x00ff24100e0075ea */ /* 0x0005e2000ba0000b */
[----:B------:R2:W-:Y:S01]  /*3c80*/  UTCHMMA.2CTA gdesc[UR8], gdesc[UR12], tmem[UR11], tmem[UR34], idesc[UR35], UPT ;  /* 0x00ff220c080075ea */ /* 0x0005e2000ba0000b */
[----:B------:R2:W-:Y:S01]  /*3c90*/  UTCBAR.2CTA.MULTICAST [UR25], URZ, UR28 ;  /* 0x000000ff190073e9 */ /* 0x0005e2000820081c */
[----:B------:R-:W-:Y:S01]  /*3ca0*/  UMOV UR10, UR23 ;  /* 0x00000017000a7c82 */ /* 0x000fe20008000000 */
[----:B------:R-:W-:Y:S05]  /*3cb0*/  BRA.U UP0, `(.L_x_73) ;  /* 0xfffffffd00507547 */ /* 0x000fea000b83ffff */
.L_x_70:
[----:B--2---:R-:W-:Y:S01]  /*3cc0*/  UIADD3 UR4, UPT, UPT, UR31, 0xb0, URZ ;  /* 0x000000b01f047890 */ /* 0x004fe2000fffe0ff */
[----:B------:R-:W-:-:S08]  /*3cd0*/  UMOV UR22, UR27 ;  /* 0x0000001b00167c82 */ /* 0x000fd00008000000 */
[----:B------:R2:W-:Y:S01]  /*3ce0*/  UTCBAR.2CTA.MULTICAST [UR4], URZ, UR42 ;  /* 0x000000ff040073e9 */ /* 0x0005e2000820082a */
[----:B------:R-:W-:Y:S02]  /*3cf0*/  NOP ;  /* 0x0000000000007918 */ /* 0x000fe40000000000 */
.L_x_68:
[----:B--2---:R-:W-:Y:S01]  /*3d00*/  UIADD3 UR4, UPT, UPT, UR32, 0x1, URZ ;  /* 0x0000000120047890 */ /* 0x004fe2000fffe0ff */
[----:B------:R-:W-:-:S03]  /*3d10*/  ISETP.NE.AND P0, PT, R8, 0x2, PT ;  /* 0x000000020800780c */ /* 0x000fc60003f05270 */
[----:B------:R-:W-:Y:S01]  /*3d20*/  UISETP.NE.AND UP0, UPT, UR4, 0x2, UPT ;  /* 0x000000020400788c */ /* 0x000fe2000bf05270 */
[----:B-1----:R-:W-:Y:S02]  /*3d30*/  SEL R0, RZ, 0x1, P0 ;  /* 0x00000001ff007807 */ /* 0x002fe40000000000 */
[----:B------:R-:W-:Y:S01]  /*3d40*/  SEL R8, R8, RZ, P0 ;  /* 0x000000ff08087207 */ /* 0x000fe20000000000 */
[----:B------:R-:W-:Y:S01]  /*3d50*/  USEL UR5, URZ, 0x1, UP0 ;  /* 0x00000001ff057887 */ /* 0x000fe20008000000 */
[----:B------:R-:W-:Y:S01]  /*3d60*/  LOP3.LUT R3, R3, R0, RZ, 0x3c, !PT ;  /* 0x0000000003037212 */ /* 0x000fe200078e3cff */
[----:B------:R-:W-:-:S04]  /*3d70*/  USEL UR32, UR4, URZ, UP0 ;  /* 0x000000ff04207287 */ /* 0x000fc80008000000 */
[----:B------:R-:W-:Y:S01]  /*3d80*/  LOP3.LUT R9, R9, UR5, RZ, 0x3c, !PT ;  /* 0x0000000509097c12 */ /* 0x000fe2000f8e3cff */
[----:B------:R-:W-:Y:S07]  /*3d90*/  @P1 BRA `(.L_x_74) ;  /* 0xfffffff800881947 */ /* 0x000fee000383ffff */
[----:B------:R-:W1:Y:S01]  /*3da0*/  S2UR UR8, SR_CgaCtaId ;  /* 0x00000000000879c3 */ /* 0x000e620000008800 */
[----:B------:R-:W-:Y:S01]  /*3db0*/  ELECT P0, URZ, PT ;  /* 0x0000000000ff782f */ /* 0x000fe20003800000 */
[----:B------:R-:W-:Y:S01]  /*3dc0*/  HFMA2 R0, -RZ, RZ, 0, 5.9604644775390625e-08 ;  /* 0x00000001ff007431 */ /* 0x000fe200000001ff */
[----:B------:R-:W-:-:S05]  /*3dd0*/  UMOV UR4, 0x40 ;  /* 0x0000004000047882 */ /* 0x000fca0000000000 */
[----:B------:R-:W-:Y:S01]  /*3de0*/  UVIRTCOUNT.DEALLOC.SMPOOL 0x80 ;  /* 0x000000800000784c */ /* 0x000fe20000000000 */
[----:B------:R-:W-:Y:S02]  /*3df0*/  UISETP.NE.AND UP0, UPT, UR46, URZ, UPT ;  /* 0x000000ff2e00728c */ /* 0x000fe4000bf05270 */
[----:B-1----:R-:W-:-:S09]  /*3e00*/  ULEA UR8, UR8, UR4, 0x18 ;  /* 0x0000000408087291 */ /* 0x002fd2000f8ec0ff */
[----:B------:R1:W-:Y:S01]  /*3e10*/  @P0 STS.U8 [UR8+0x1c], R0 ;  /* 0x00001c00ff000988 */ /* 0x0003e20008000008 */
[----:B------:R-:W-:Y:S05]  /*3e20*/  BRA.U UP0, `(.L_x_75) ;  /* 0x0000000100587547 */ /* 0x000fea000b800000 */
[----:B------:R-:W-:Y:S01]  /*3e30*/  UIADD3 UR5, UPT, UPT, UR26, 0xc0, URZ ;  /* 0x000000c01a057890 */ /* 0x000fe2000fffe0ff */
[----:B------:R-:W-:-:S03]  /*3e40*/  SHF.L.U32 R3, R9, 0x1f, RZ ;  /* 0x0000001f09037819 */ /* 0x000fc600000006ff */
[----:B------:R-:W-:-:S09]  /*3e50*/  ULEA UR4, UR32, UR5, 0x3 ;  /* 0x0000000520047291 */ /* 0x000fd2000f8e18ff */
[----:B------:R-:W2:Y:S02]  /*3e60*/  SYNCS.PHASECHK.TRANS64.TRYWAIT P0, [UR4], R3 ;  /* 0x00000003ff0075a7 */ /* 0x000ea40008001104 */
[----:B--2---:R-:W-:Y:S05]  /*3e70*/  @!P0 BRA `(.L_x_76) ;  /* 0x00000080006c8947 */ /* 0x004fea0003800000 */
.L_x_170:
[----:B------:R-:W-:-:S04]  /*3e80*/  UIADD3 UR4, UPT, UPT, UR32, 0x1, URZ ;  /* 0x0000000120047890 */ /* 0x000fc8000fffe0ff */
[----:B------:R-:W-:-:S04]  /*3e90*/  UISETP.NE.AND UP1, UPT, UR4, 0x2, UPT ;  /* 0x000000020400788c */ /* 0x000fc8000bf25270 */
[----:B------:R-:W-:Y:S02]  /*3ea0*/  USEL UR6, URZ, 0x1, UP1 ;  /* 0x00000001ff067887 */ /* 0x000fe40008800000 */
[----:B------:R-:W-:-:S04]  /*3eb0*/  USEL UR4, UR4, URZ, UP1 ;  /* 0x000000ff04047287 */ /* 0x000fc80008800000 */
[----:B------:R-:W-:Y:S01]  /*3ec0*/  ULEA UR4, UR4, UR5, 0x3 ;  /* 0x0000000504047291 */ /* 0x000fe2000f8e18ff */
[----:B-1----:R-:W-:-:S04]  /*3ed0*/  LOP3.LUT R3, R9, UR6, RZ, 0x3c, !PT ;  /* 0x0000000609037c12 */ /* 0x002fc8000f8e3cff */
[----:B------:R-:W-:Y:S01]  /*3ee0*/  SHF.L.U32 R3, R3, 0x1f, RZ ;  /* 0x0000001f03037819 */ /* 0x000fe200000006ff */
[----:B------:R-:W-:-:S04]  /*3ef0*/  IMAD.U32 R0, RZ, RZ, UR4 ;  /* 0x00000004ff007e24 */ /* 0x000fc8000f8e00ff */
[----:B------:R1:W2:Y:S03]  /*3f00*/  SYNCS.PHASECHK.TRANS64.TRYWAIT P0, [R0+URZ], R3 ;  /* 0x00000003000075a7 */ /* 0x0002a600080011ff */
[----:B--2---:R-:W-:Y:S05]  /*3f10*/  @!P0 NANOSLEEP.SYNCS 0x989680 ;  /* 0x009896800000895d */ /* 0x004fea0003900000 */
[----:B------:R-:W2:Y:S02]  /*3f20*/  @!P0 SYNCS.PHASECHK.TRANS64 P0, [R0+URZ], R3 ;  /* 0x00000003000085a7 */ /* 0x000ea400080010ff */
[----:B--2---:R-:W-:Y:S05]  /*3f30*/  @P0 BRA `(.L_x_77) ;  /* 0x0000000000200947 */ /* 0x004fea0003800000 */
.L_x_78:
[----:B--2---:R2:W4:Y:S02]  /*3f40*/  SYNCS.PHASECHK.TRANS64.TRYWAIT P0, [R0+URZ], R3 ;  /* 0x00000003000075a7 */ /* 0x00452400080011ff */
[----:B----4-:R-:W-:Y:S05]  /*3f50*/  @!P0 NANOSLEEP.SYNCS 0x989680 ;  /* 0x009896800000895d */ /* 0x010fea0003900000 */
[----:B------:R-:W4:Y:S02]  /*3f60*/  @!P0 SYNCS.PHASECHK.TRANS64 P0, [R0+URZ], R3 ;  /* 0x00000003000085a7 */ /* 0x000f2400080010ff */
[----:B----4-:R-:W-:Y:S05]  /*3f70*/  @!P0 BRA `(.L_x_78) ;  /* 0xfffffffc00f08947 */ /* 0x010fea000383ffff */
[----:B------:R-:W-:Y:S05]  /*3f80*/  BRA `(.L_x_77) ;  /* 0x00000000000c7947 */ /* 0x000fea0003800000 */
.L_x_75:
[----:B------:R-:W-:-:S04]  /*3f90*/  UIADD3 UR4, UPT, UPT, UR26, 0xf0, URZ ;  /* 0x000000f01a047890 */ /* 0x000fc8000fffe0ff */
[----:B------:R-:W-:-:S09]  /*3fa0*/  UPRMT UR4, UR48, 0x654, UR4 ;  /* 0x0000065430047896 */ /* 0x000fd20008000004 */
[----:B------:R-:W-:Y:S03]  /*3fb0*/  SYNCS.ARRIVE.TRANS64.RED.A1T0 RZ, [UR4], RZ ;  /* 0x000000ffffff79a7 */ /* 0x000fe60008100404 */
.L_x_77:
[----:B-12---:R-:W-:Y:S01]  /*3fc0*/  SHF.L.U32 R3, RZ, 0x1f, RZ ;  /* 0x0000001fff037819 */ /* 0x006fe200000006ff */
[----:B------:R-:W-:Y:S01]  /*3fd0*/  UIADD3 UR4, UPT, UPT, UR26, 0xf0, URZ ;  /* 0x000000f01a047890 */ /* 0x000fe2000fffe0ff */
[----:B------:R-:W-:Y:S02]  /*3fe0*/  PLOP3.LUT P0, PT, PT, PT, UP0, 0x80, 0x8 ;  /* 0x000000000008781c */ /* 0x000fe40003f0f008 */
[----:B------:R-:W1:Y:S02]  /*3ff0*/  SYNCS.PHASECHK.TRANS64.TRYWAIT P1, [UR26+0xf0], R3 ;  /* 0x0000f003ff0075a7 */ /* 0x000e64000802111a */
[----:B-1----:R-:W-:Y:S09]  /*4000*/  @!P1 BRA `(.L_x_79) ;  /* 0x0000008000209947 */ /* 0x002ff20003800000 */
.L_x_172:
[----:B------:R-:W-:Y:S01]  /*4010*/  @!UP0 UPRMT UR4, UR48, 0x654, UR4 ;  /* 0x0000065430048896 */ /* 0x000fe20008000004 */
[----:B------:R-:W-:Y:S01]  /*4020*/  UMOV UR5, 0xffff ;  /* 0x0000ffff00057882 */ /* 0x000fe20000000000 */
[----:B------:R-:W-:-:S07]  /*4030*/  UMOV UR6, 0x1 ;  /* 0x0000000100067882 */ /* 0x000fce0000000000 */
[----:B------:R-:W-:Y:S01]  /*4040*/  @!P0 SYNCS.ARRIVE.TRANS64.RED.A1T0 RZ, [UR4], RZ ;  /* 0x000000ffffff89a7 */ /* 0x000fe20008100404 */
[----:B------:R-:W-:Y:S01]  /*4050*/  NOP ;  /* 0x0000000000007918 */ /* 0x000fe20000000000 */
[----:B-1----:R-:W1:Y:S01]  /*4060*/  LDS R0, [UR8+0x14] ;  /* 0x00001408ff007984 */ /* 0x002e620008000800 */
[----:B------:R-:W-:-:S04]  /*4070*/  ULOP3.LUT UR4, UR44, 0xffff, URZ, 0xc0, !UPT ;  /* 0x0000ffff2c047892 */ /* 0x000fc8000f8ec0ff */
[----:B------:R-:W-:-:S04]  /*4080*/  USHF.R.U32.HI UR4, URZ, 0x5, UR4 ;  /* 0x00000005ff047899 */ /* 0x000fc80008011604 */
[----:B------:R-:W-:Y:S02]  /*4090*/  USHF.L.U32 UR5, UR5, UR4, URZ ;  /* 0x0000000405057299 */ /* 0x000fe400080006ff */
[----:B------:R-:W-:-:S04]  /*40a0*/  USHF.L.U32 UR4, UR6, UR4, URZ ;  /* 0x0000000406047299 */ /* 0x000fc800080006ff */
[----:B-1----:R-:W-:-:S04]  /*40b0*/  LOP3.LUT R0, R0, UR5, RZ, 0xc0, !PT ;  /* 0x0000000500007c12 */ /* 0x002fc8000f8ec0ff */
[----:B------:R-:W-:-:S13]  /*40c0*/  ISETP.NE.AND P0, PT, R0, UR5, PT ;  /* 0x0000000500007c0c */ /* 0x000fda000bf05270 */
[----:B------:R-:W-:Y:S05]  /*40d0*/  @P0 BRA `(.L_x_80) ;  /* 0x0000000000580947 */ /* 0x000fea0003800000 */
[----:B------:R-:W1:Y:S02]  /*40e0*/  LDS R0, [UR8+0x18] ;  /* 0x00001808ff007984 */ /* 0x000e640008000800 */
[----:B-1----:R-:W-:-:S04]  /*40f0*/  LOP3.LUT R0, R0, UR4, RZ, 0xc0, !PT ;  /* 0x0000000400007c12 */ /* 0x002fc8000f8ec0ff */
[----:B------:R-:W-:-:S13]  /*4100*/  ISETP.NE.AND P0, PT, R0, UR4, PT ;  /* 0x0000000400007c0c */ /* 0x000fda000bf05270 */
[----:B------:R-:W-:Y:S05]  /*4110*/  @P0 BRA `(.L_x_81) ;  /* 0x00000000003c0947 */ /* 0x000fea0003800000 */
[----:B------:R-:W1:Y:S01]  /*4120*/  S2R R2, SR_LANEID ;  /* 0x0000000000027919 */ /* 0x000e620000000000 */
[----:B------:R-:W-:Y:S01]  /*4130*/  ULOP3.LUT UR5, URZ, UR5, URZ, 0x33, !UPT ;  /* 0x00000005ff057292 */ /* 0x000fe2000f8e33ff */
[----:B------:R-:W-:Y:S01]  /*4140*/  LOP3.LUT R4, RZ, UR4, RZ, 0x33, !PT ;  /* 0x00000004ff047c12 */ /* 0x000fe2000f8e33ff */
[----:B------:R-:W-:Y:S02]  /*4150*/  VOTEU.ANY UR4, UPT, PT ;  /* 0x0000000000047886 */ /* 0x000fe400038e0100 */
[----:B------:R-:W-:Y:S01]  /*4160*/  UFLO.U32 UR4, UR4 ;  /* 0x00000004000472bd */ /* 0x000fe200080e0000 */
[----:B------:R-:W2:Y:S01]  /*4170*/  REDUX UR6, R4 ;  /* 0x00000000040673c4 */ /* 0x000ea20000000000 */
[----:B------:R-:W-:-:S06]  /*4180*/  IMAD.U32 R0, RZ, RZ, UR5 ;  /* 0x00000005ff007e24 */ /* 0x000fcc000f8e00ff */
[----:B------:R4:W-:Y:S01]  /*4190*/  UTCATOMSWS.AND URZ, UR5 ;  /* 0x0000000500ff79e3 */ /* 0x0009e20008000000 */
[----:B------:R-:W3:Y:S01]  /*41a0*/  REDUX UR7, R0 ;  /* 0x00000000000773c4 */ /* 0x000ee20000000000 */
[----:B-1----:R-:W-:Y:S01]  /*41b0*/  ISETP.EQ.U32.AND P0, PT, R2, UR4, PT ;  /* 0x0000000402007c0c */ /* 0x002fe2000bf02070 */
[----:B--2---:R-:W-:Y:S01]  /*41c0*/  IMAD.U32 R2, RZ, RZ, UR6 ;  /* 0x00000006ff027e24 */ /* 0x004fe2000f8e00ff */
[----:B---3--:R-:W-:-:S11]  /*41d0*/  MOV R3, UR7 ;  /* 0x0000000700037c02 */ /* 0x008fd60008000f00 */
[----:B------:R4:W-:Y:S04]  /*41e0*/  @P0 ATOMS.AND RZ, [UR8+0x14], R3 ;  /* 0x00001403ffff098c */ /* 0x0009e8000a800008 */
[----:B------:R4:W-:Y:S01]  /*41f0*/  @P0 ATOMS.AND RZ, [UR8+0x18], R2 ;  /* 0x00001802ffff098c */ /* 0x0009e2000a800008 */
[----:B------:R-:W-:Y:S05]  /*4200*/  BRA `(.L_x_82) ;  /* 0x0000000000147947 */ /* 0x000fea0003800000 */
.L_x_81:
[----:B------:R-:W-:Y:S02]  /*4210*/  MOV R2, 0x4230 ;  /* 0x0000423000027802 */ /* 0x000fe40000000f00 */
[----:B---3-5:R-:W-:Y:S05]  /*4220*/  CALL.REL.NOINC `($__internal_0_$__cuda_sm10x_tcgen05_guardrail_trap_col_being_dealloced_not_returned_by_alloc) ;  /* 0x0000008400007944 */ /* 0x028fea0003c00000 */
[----:B------:R-:W-:Y:S05]  /*4230*/  BRA `(.L_x_82) ;  /* 0x0000000000087947 */ /* 0x000fea0003800000 */
.L_x_80:
[----:B------:R-:W-:Y:S02]  /*4240*/  MOV R2, 0x4260 ;  /* 0x0000426000027802 */ /* 0x000fe40000000f00 */
[----:B---3-5:R-:W-:Y:S05]  /*4250*/  CALL.REL.NOINC `($__internal_2_$__cuda_sm10x_tcgen05_guardrail_trap_unallocated_columns_being_dealloced) ;  /* 0x00000084000c7944 */ /* 0x028fea0003c00000 */
.L_x_82:
[----:B------:R-:W-:Y:S01]  /*4260*/  NOP ;  /* 0x0000000000007918 */ /* 0x000fe20000000000 */
[----:B----4-:R-:W-:Y:S05]  /*4270*/  EXIT ;  /* 0x000000000000794d */ /* 0x010fea0003800000 */
.L_x_55:
[----:B------:R-:W-:-:S09]  /*4280*/  UISETP.NE.OR UP0, UPT, UR17, 0x3, !UP3 ;  /* 0x000000031100788c */ /* 0x000fd2000df05670 */
[----:B------:R-:W-:Y:S05]  /*4290*/  BRA.U UP0, `(.L_x_83) ;  /* 0x0000001100547547 */ /* 0x000fea000b800000 */
[----:B------:R-:W1:Y:S01]  /*42a0*/  LDCU UR31, c[0x0][0x370] ;  /* 0x00006e00ff1f77ac */ /* 0x000e620008000800 */
[----:B------:R-:W2:Y:S01]  /*42b0*/  LDC.64 R16, c[0x0][0x348] ;  /* 0x0000d200ff107b82 */ /* 0x000ea20000000a00 */
[----:B------:R-:W-:Y:S02]  /*42c0*/  HFMA2 R13, -RZ, RZ, 0, 0 ;  /* 0x00000000ff0d7431 */ /* 0x000fe400000001ff */
[----:B------:R-:W-:Y:S01]  /*42d0*/  IMAD.MOV.U32 R15, RZ, RZ, 0x1 ;  /* 0x00000001ff0f7424 */ /* 0x000fe200078e00ff */
[----:B------:R-:W1:Y:S01]  /*42e0*/  LDCU.128 UR48, c[0x0][0xb10] ;  /* 0x00016200ff3077ac */ /* 0x000e620008000c00 */
[----:B------:R-:W-:Y:S01]  /*42f0*/  IMAD.MOV.U32 R14, RZ, RZ, RZ ;  /* 0x000000ffff0e7224 */ /* 0x000fe200078e00ff */
[----:B------:R-:W-:Y:S01]  /*4300*/  MOV R7, 0x4000 ;  /* 0x0000400000077802 */ /* 0x000fe20000000f00 */
[----:B------:R-:W3:Y:S01]  /*4310*/  LDCU UR30, c[0x0][0x374] ;  /* 0x00006e80ff1e77ac */ /* 0x000ee20008000800 */
[----:B------:R-:W4:Y:S01]  /*4320*/  LDC.64 R2, c[0x0][0x888] ;  /* 0x00022200ff027b82 */ /* 0x000f220000000a00 */
[----:B------:R-:W3:Y:S01]  /*4330*/  LDCU UR15, c[0x0][0xb0c] ;  /* 0x00016180ff0f77ac */ /* 0x000ee20008000800 */
[----:B------:R-:W2:Y:S06]  /*4340*/  LDCU UR40, c[0x0][0xb20] ;  /* 0x00016400ff2877ac */ /* 0x000eac0008000800 */
[----:B------:R-:W4:Y:S01]  /*4350*/  LDC.64 R4, c[0x0][0x890] ;  /* 0x00022400ff047b82 */ /* 0x000f220000000a00 */
[----:B------:R-:W2:Y:S01]  /*4360*/  LDCU UR4, c[0x0][0xb30] ;  /* 0x00016600ff0477ac */ /* 0x000ea20008000800 */
[----:B------:R-:W-:Y:S01]  /*4370*/  UMOV UR21, 0x400 ;  /* 0x0000040000157882 */ /* 0x000fe20000000000 */
[----:B-1----:R-:W-:-:S02]  /*4380*/  UIMAD.WIDE.U32 UR6, UR31, UR48, URZ ;  /* 0x000000301f0672a5 */ /* 0x002fc4000f8e00ff */
[----:B---3--:R-:W-:Y:S02]  /*4390*/  UIMAD.WIDE.U32 UR8, UR30, UR51, URZ ;  /* 0x000000331e0872a5 */ /* 0x008fe4000f8e00ff */
[----:B------:R-:W-:Y:S02]  /*43a0*/  ULEA UR21, UR47, UR21, 0x18 ;  /* 0x000000152f157291 */ /* 0x000fe4000f8ec0ff */
[----:B------:R-:W-:Y:S02]  /*43b0*/  UPLOP3.LUT UP3, UPT, UPT, UPT, UPT, 0x40, 0x4 ;  /* 0x000000000004789c */ /* 0x000fe40003f6e870 */
[----:B------:R-:W-:Y:S01]  /*43c0*/  UIADD3 UR37, UPT, UPT, UR21, 0x58, URZ ;  /* 0x0000005815257890 */ /* 0x000fe2000fffe0ff */
[----:B------:R-:W-:Y:S01]  /*43d0*/  UMOV UR6, UR7 ;  /* 0x0000000700067c82 */ /* 0x000fe20008000000 */
[----:B------:R-:W-:Y:S01]  /*43e0*/  UMOV UR38, UR9 ;  /* 0x0000000900267c82 */ /* 0x000fe20008000000 */
[----:B------:R-:W-:Y:S02]  /*43f0*/  UISETP.GE.AND UP0, UPT, UR42, 0x1, UPT ;  /* 0x000000012a00788c */ /* 0x000fe4000bf06270 */
[----:B------:R-:W-:Y:S01]  /*4400*/  UISETP.NE.AND UP4, UPT, UR42, 0x1, UPT ;  /* 0x000000012a00788c */ /* 0x000fe2000bf85270 */
[----:B------:R-:W1:Y:S01]  /*4410*/  LDCU.64 UR22, c[0x0][0xb28] ;  /* 0x00016500ff1677ac */ /* 0x000e620008000a00 */
[----:B------:R-:W-:-:S02]  /*4420*/  UISETP.NE.AND UP6, UPT, UR15, 0x1, UPT ;  /* 0x000000010f00788c */ /* 0x000fc4000bfc5270 */
[----:B------:R-:W-:Y:S02]  /*4430*/  UISETP.NE.AND UP5, UPT, UR50, 0x1, UPT ;  /* 0x000000013200788c */ /* 0x000fe4000bfa5270 */
[----:B------:R-:W-:Y:S02]  /*4440*/  UIADD3 UR33, UPT, UPT, UR21, 0x40, URZ ;  /* 0x0000004015217890 */ /* 0x000fe4000fffe0ff */
[----:B------:R-:W-:Y:S02]  /*4450*/  UIADD3 UR25, UPT, UPT, UR21, 0x48, URZ ;  /* 0x0000004815197890 */ /* 0x000fe4000fffe0ff */
[----:B------:R-:W-:Y:S02]  /*4460*/  UIADD3 UR17, UPT, UPT, UR21, 0x50, URZ ;  /* 0x0000005015117890 */ /* 0x000fe4000fffe0ff */
[----:B------:R-:W-:Y:S02]  /*4470*/  UPRMT UR37, UR47, 0x654, UR37 ;  /* 0x000006542f257896 */ /* 0x000fe40008000025 */
[----:B------:R-:W-:-:S02]  /*4480*/  USHF.R.U32.HI UR39, URZ, UR49, UR6 ;  /* 0x00000031ff277299 */ /* 0x000fc40008011606 */
[----:B--2---:R-:W-:Y:S02]  /*4490*/  USHF.R.U32.HI UR38, URZ, UR40, UR38 ;  /* 0x00000028ff267299 */ /* 0x004fe40008011626 */
[----:B------:R-:W-:-:S11]  /*44a0*/  UISETP.NE.AND UP2, UPT, UR4, 0x1, UPT ;  /* 0x000000010400788c */ /* 0x000fd6000bf45270 */
.L_x_94:
[C---:B------:R-:W-:Y:S02]  /*44b0*/  LEA R12, R14.reuse, UR21, 0x3 ;  /* 0x000000150e0c7c11 */ /* 0x040fe4000f8e18ff */
[----:B------:R-:W-:Y:S02]  /*44c0*/  SHF.L.U32 R9, R13, 0x1f, RZ ;  /* 0x0000001f0d097819 */ /* 0x000fe400000006ff */
[----:B------:R-:W-:Y:S02]  /*44d0*/  LEA R10, R14, UR21, 0x4 ;  /* 0x000000150e0a7c11 */ /* 0x000fe4000f8e20ff */
[----:B--2---:R-:W2:Y:S02]  /*44e0*/  SYNCS.PHASECHK.TRANS64.TRYWAIT P0, [R12+URZ+0x90], R9 ;  /* 0x000090090c0075a7 */ /* 0x004ea400080011ff */
[----:B--2---:R-:W-:Y:S05]  /*44f0*/  @!P0 BRA `(.L_x_84) ;  /* 0x0000007800fc8947 */ /* 0x004fea0003800000 */
.L_x_173:
[----:B--2---:R-:W2:Y:S01]  /*4500*/  LDS.128 R8, [R10+0x100] ;  /* 0x000100000a087984 */ /* 0x004ea20000000c00 */
[----:B------:R-:W-:Y:S01]  /*4510*/  UISETP.GE.AND UP0, UPT, UR42, 0x1, UPT ;  /* 0x000000012a00788c */ /* 0x000fe2000bf06270 */
[----:B------:R-:W-:Y:S01]  /*4520*/  @!PT LDS RZ, [RZ] ;  /* 0x00000000fffff984 */ /* 0x000fe20000000800 */
[----:B------:R-:W-:Y:S01]  /*4530*/  @!PT LDS RZ, [RZ] ;  /* 0x00000000fffff984 */ /* 0x000fe20000000800 */
[----:B------:R-:W-:Y:S01]  /*4540*/  @!PT LDS RZ, [RZ] ;  /* 0x00000000fffff984 */ /* 0x000fe20000000800 */
[----:B------:R-:W-:Y:S01]  /*4550*/  @!PT LDS RZ, [RZ] ;  /* 0x00000000fffff984 */ /* 0x000fe20000000800 */
[----:B------:R3:W-:Y:S06]  /*4560*/  MEMBAR.ALL.CTA ;  /* 0x0000000000007992 */ /* 0x0007ec0000008000 */
[----:B---3--:R-:W3:Y:S01]  /*4570*/  FENCE.VIEW.ASYNC.S ;  /* 0x00000000000073c6 */ /* 0x008ee20000000000 */
[----:B--2---:R-:W-:Y:S11]  /*4580*/  LOP3.LUT P0, RZ, R10, 0x1, RZ, 0xc0, !PT ;  /* 0x000000010aff7812 */ /* 0x004ff6000780c0ff */
[----:B------:R-:W-:Y:S02]  /*4590*/  @!UPT UIADD3 URZ, UPT, UPT, URZ, URZ, URZ ;  /* 0x000000fffffff290 */ /* 0x000fe4000fffe0ff */
[----:B---3--:R-:W-:Y:S01]  /*45a0*/  VOTEU.ANY UP1, P0 ;  /* 0x0000000000ff7886 */ /* 0x008fe20000020100 */
[----:B------:R-:W-:Y:S11]  /*45b0*/  PLOP3.LUT P0, PT, PT, PT, UP1, 0x80, 0x8 ;  /* 0x000000000008781c */ /* 0x000ff60003f0f018 */
[----:B------:R-:W-:Y:S02]  /*45c0*/  @!UPT UIADD3 URZ, UPT, UPT, URZ, URZ, URZ ;  /* 0x000000fffffff290 */ /* 0x000fe4000fffe0ff */
[----:B------:R-:W-:Y:S02]  /*45d0*/  @P0 SHF.R.U32.HI R0, RZ, 0x10, R9 ;  /* 0x00000010ff000819 */ /* 0x000fe40000011609 */
[----:B------:R-:W-:Y:S02]  /*45e0*/  @P0 MOV R6, R8 ;  /* 0x0000000800060202 */ /* 0x000fe40000000f00 */
[----:B------:R-:W-:Y:S01]  /*45f0*/  @P0 R2UR UR4, R0 ;  /* 0x00000000000402ca */ /* 0x000fe200000e0000 */
[----:B------:R-:W-:Y:S01]  /*4600*/  VIADD R0, R12, 0xa0 ;  /* 0x000000a00c007836 */ /* 0x000fe20000000000 */
[----:B------:R-:W-:Y:S02]  /*4610*/  @P0 LOP3.LUT R8, R9, 0xffff, RZ, 0xc0, !PT ;  /* 0x0000ffff09080812 */ /* 0x000fe400078ec0ff */
[----:B------:R-:W-:Y:S02]  /*4620*/  @P0 R2UR UR6, R6 ;  /* 0x00000000060602ca */ /* 0x000fe400000e0000 */
[----:B------:R-:W-:Y:S02]  /*4630*/  PRMT R0, RZ, 0x654, R0 ;  /* 0x00000654ff007816 */ /* 0x000fe40000000000 */
[----:B------:R-:W-:Y:S02]  /*4640*/  @P0 R2UR UR5, R8 ;  /* 0x00000000080502ca */ /* 0x000fe400000e0000 */
[----:B------:R2:W-:Y:S03]  /*4650*/  SYNCS.ARRIVE.TRANS64.RED.A1T0 RZ, [R0+URZ], RZ ;  /* 0x000000ff00ff79a7 */ /* 0x0005e600081004ff */
[----:B------:R-:W-:Y:S04]  /*4660*/  @UP1 UMOV UR29, UR4 ;  /* 0x00000004001d1c82 */ /* 0x000fe80008000000 */
[----:B------:R-:W-:Y:S04]  /*4670*/  @UP1 UMOV UR14, UR6 ;  /* 0x00000006000e1c82 */ /* 0x000fe80008000000 */
[----:B------:R-:W-:Y:S01]  /*4680*/  @UP1 UMOV UR13, UR5 ;  /* 0x00000005000d1c82 */ /* 0x000fe20008000000 */
[----:B------:R-:W-:Y:S05]  /*4690*/  BRA.U !UP0, `(.L_x_85) ;  /* 0x0000000108a47547 */ /* 0x000fea000b800000 */
[----:B------:R-:W-:Y:S02]  /*46a0*/  UIMAD.WIDE.U32 UR18, UR13, UR51, URZ ;  /* 0x000000330d1272a5 */ /* 0x000fe4000f8e00ff */
[----:B------:R-:W-:Y:S02]  /*46b0*/  UIMAD.WIDE.U32 UR26, UR14, UR48, URZ ;  /* 0x000000300e1a72a5 */ /* 0x000fe4000f8e00ff */
[----:B------:R-:W-:Y:S02]  /*46c0*/  USEL UR4, UR30, UR38, !UP5 ;  /* 0x000000261e047287 */ /* 0x000fe4000e800000 */
[----:B------:R-:W-:Y:S02]  /*46d0*/  USEL UR7, UR31, UR39, !UP6 ;  /* 0x000000271f077287 */ /* 0x000fe4000f000000 */
[----:B-1----:R-:W-:Y:S02]  /*46e0*/  UIMAD.WIDE.U32 UR8, UR4, UR22, URZ ;  /* 0x00000016040872a5 */ /* 0x002fe4000f8e00ff */
[----:B------:R-:W-:Y:S01]  /*46f0*/  UIMAD.WIDE.U32 UR10, UR7, UR22, URZ ;  /* 0x00000016070a72a5 */ /* 0x000fe2000f8e00ff */
[----:B------:R-:W-:Y:S02]  /*4700*/  UMOV UR5, UR19 ;  /* 0x0000001300057c82 */ /* 0x000fe40008000000 */
[----:B------:R-:W-:Y:S03]  /*4710*/  USHF.R.U32.HI UR6, URZ, UR40, UR5 ;  /* 0x00000028ff067299 */ /* 0x000fe60008011605 */
[----:B------:R-:W-:Y:S01]  /*4720*/  UMOV UR5, UR27 ;  /* 0x0000001b00057c82 */ /* 0x000fe20008000000 */
[----:B------:R-:W-:Y:S02]  /*4730*/  USEL UR6, UR13, UR6, !UP5 ;  /* 0x000000060d067287 */ /* 0x000fe4000e800000 */
[----:B------:R-:W-:Y:S03]  /*4740*/  USHF.R.U32.HI UR12, URZ, UR49, UR5 ;  /* 0x00000031ff0c7299 */ /* 0x000fe60008011605 */
[----:B------:R-:W-:Y:S02]  /*4750*/  UMOV UR5, UR9 ;  /* 0x0000000900057c82 */ /* 0x000fe40008000000 */
[----:B------:R-:W-:Y:S03]  /*4760*/  @UP4 USHF.R.U32.HI UR4, URZ, UR23, UR5 ;  /* 0x00000017ff044299 */ /* 0x000fe60008011605 */
[----:B------:R-:W-:Y:S01]  /*4770*/  UMOV UR5, UR11 ;  /* 0x0000000b00057c82 */ /* 0x000fe20008000000 */
[----:B------:R-:W-:Y:S02]  /*4780*/  UIMAD UR4, UR42, UR4, URZ ;  /* 0x000000042a0472a4 */ /* 0x000fe4000f8e02ff */
[----:B------:R-:W-:Y:S02]  /*4790*/  @UP4 USHF.R.U32.HI UR7, URZ, UR23, UR5 ;  /* 0x00000017ff074299 */ /* 0x000fe40008011605 */
[----:B------:R-:W-:Y:S02]  /*47a0*/  UIMAD.WIDE.U32 UR10, UR6, UR22, URZ ;  /* 0x00000016060a72a5 */ /* 0x000fe4000f8e00ff */
[----:B------:R-:W-:Y:S02]  /*47b0*/  USEL UR5, UR14, UR12, !UP6 ;  /* 0x0000000c0e057287 */ /* 0x000fe4000f000000 */
[----:B------:R-:W-:Y:S02]  /*47c0*/  UIMAD UR8, UR42, UR7, URZ ;  /* 0x000000072a0872a4 */ /* 0x000fe4000f8e02ff */
[----:B------:R-:W-:Y:S03]  /*47d0*/  UISETP.GE.AND UP0, UPT, UR6, UR4, UPT ;  /* 0x000000040600728c */ /* 0x000fe6000bf06270 */
[----:B------:R-:W-:Y:S01]  /*47e0*/  UMOV UR4, UR11 ;  /* 0x0000000b00047c82 */ /* 0x000fe20008000000 */
[----:B------:R-:W-:Y:S02]  /*47f0*/  UISETP.GE.OR UP0, UPT, UR5, UR8, UP0 ;  /* 0x000000080500728c */ /* 0x000fe40008706670 */
[----:B------:R-:W-:Y:S02]  /*4800*/  USHF.R.U32.HI UR4, URZ, UR23, UR4 ;  /* 0x00000017ff047299 */ /* 0x000fe40008011604 */
[----:B------:R-:W-:Y:S02]  /*4810*/  UIMAD.WIDE.U32 UR8, UR5, UR22, URZ ;  /* 0x00000016050872a5 */ /* 0x000fe4000f8e00ff */
[----:B------:R-:W-:Y:S04]  /*4820*/  USEL UR10, UR6, UR4, !UP4 ;  /* 0x00000004060a7287 */ /* 0x000fe8000e000000 */
[----:B------:R-:W-:Y:S01]  /*4830*/  UIADD3 UR11, UPT, UPT, -UR10, URZ, URZ ;  /* 0x000000ff0a0b7290 */ /* 0x000fe2000fffe1ff */
[----:B------:R-:W-:Y:S02]  /*4840*/  @!UP0 UMOV UR4, UR9 ;  /* 0x0000000900048c82 */ /* 0x000fe40008000000 */
[----:B------:R-:W-:Y:S02]  /*4850*/  @!UP0 USHF.R.U32.HI UR4, URZ, UR23, UR4 ;  /* 0x00000017ff048299 */ /* 0x000fe40008011604 */
[----:B------:R-:W-:Y:S02]  /*4860*/  UIMAD UR8, UR42, UR11, UR6 ;  /* 0x0000000b2a0872a4 */ /* 0x000fe4000f8e0206 */
[----:B------:R-:W-:Y:S04]  /*4870*/  @!UP0 USEL UR4, UR5, UR4, !UP4 ;  /* 0x0000000405048287 */ /* 0x000fe8000e000000 */
[----:B------:R-:W-:Y:S02]  /*4880*/  @!UP0 UIMAD UR8, UR7, UR8, UR4 ;  /* 0x00000008070882a4 */ /* 0x000fe4000f8e0204 */
[----:B------:R-:W-:Y:S02]  /*4890*/  @!UP0 UIADD3 UR9, UPT, UPT, UR10, -UR4, URZ ;  /* 0x800000040a098290 */ /* 0x000fe4000fffe0ff */
[----:B------:R-:W-:Y:S02]  /*48a0*/  UIADD3 UR4, UPT, UPT, -UR5, URZ, URZ ;  /* 0x000000ff05047290 */ /* 0x000fe4000fffe1ff */
[----:B------:R-:W-:Y:S02]  /*48b0*/  UIADD3 UR7, UPT, UPT, -UR6, URZ, URZ ;  /* 0x000000ff06077290 */ /* 0x000fe4000fffe1ff */
[----:B------:R-:W-:Y:S02]  /*48c0*/  @!UP0 UIMAD UR6, UR9, UR42, UR5 ;  /* 0x0000002a090682a4 */ /* 0x000fe4000f8e0205 */
[----:B------:R-:W-:Y:S02]  /*48d0*/  UIMAD UR14, UR15, UR4, UR14 ;  /* 0x000000040f0e72a4 */ /* 0x000fe4000f8e020e */
[----:B------:R-:W-:Y:S01]  /*48e0*/  UIMAD UR13, UR50, UR7, UR13 ;  /* 0x00000007320d72a4 */ /* 0x000fe2000f8e020d */
[----:B------:R-:W-:Y:S02]  /*48f0*/  @!UP0 UMOV UR5, UR8 ;  /* 0x0000000800058c82 */ /* 0x000fe40008000000 */
[----:B------:R-:W-:Y:S02]  /*4900*/  UIMAD UR14, UR5, UR15, UR14 ;  /* 0x0000000f050e72a4 */ /* 0x000fe4000f8e020e */
[----:B------:R-:W-:Y:S11]  /*4910*/  UIMAD UR13, UR6, UR50, UR13 ;  /* 0x00000032060d72a4 */ /* 0x000ff6000f8e020d */
[----:B------:R-:W-:Y:S01]  /*4920*/  @!UPT UIADD3 URZ, UPT, UPT, URZ, URZ, URZ ;  /* 0x000000fffffff290 */ /* 0x000fe2000fffe0ff */
.L_x_85:
[----:B------:R-:W3:Y:S01]  /*4930*/  @!UP2 LDCU.128 UR8, c[0x0][0xb10] ;  /* 0x00016200ff08a7ac */ /* 0x000ee20008000c00 */
[C---:B----4-:R-:W-:Y:S02]  /*4940*/  ISETP.NE.U32.AND P1, PT, R4.reuse, RZ, PT ;  /* 0x000000ff0400720c */ /* 0x050fe40003f25070 */
[----:B------:R-:W-:Y:S02]  /*4950*/  ISETP.NE.U32.AND P0, PT, R4, RZ, PT ;  /* 0x000000ff0400720c */ /* 0x000fe40003f05070 */
[C---:B------:R-:W-:Y:S02]  /*4960*/  ISETP.NE.AND.EX P1, PT, R5.reuse, RZ, PT, P1 ;  /* 0x000000ff0500720c */ /* 0x040fe40003f25310 */
[----:B------:R-:W-:Y:S01]  /*4970*/  ISETP.NE.AND.EX P0, PT, R5, RZ, PT, P0 ;  /* 0x000000ff0500720c */ /* 0x000fe20003f05300 */
[----:B------:R-:W4:Y:S01]  /*4980*/  @!UP2 LDCU UR5, c[0x0][0xb0c] ;  /* 0x00016180ff05a7ac */ /* 0x000f220008000800 */
[----:B------:R-:W-:Y:S01]  /*4990*/  SHF.L.U32 R9, R15, 0x1f, RZ ;  /* 0x0000001f0f097819 */ /* 0x000fe200000006ff */
[----:B------:R-:W-:Y:S02]  /*49a0*/  USHF.L.U32 UR35, UR16, 0x7, URZ ;  /* 0x0000000710237899 */ /* 0x000fe400080006ff */
[----:B------:R-:W-:Y:S02]  /*49b0*/  USHF.L.U32 UR34, UR20, 0x8, URZ ;  /* 0x0000000814227899 */ /* 0x000fe400080006ff */
[----:B---3--:R-:W-:Y:S07]  /*49c0*/  UIMAD.WIDE.U32 UR6, UR14, UR8, URZ ;  /* 0x000000080e0672a5 */ /* 0x008fee000f8e00ff */
[----:B------:R-:W-:Y:S01]  /*49d0*/  @!UP2 UMOV UR4, UR7 ;  /* 0x000000070004ac82 */ /* 0x000fe20008000000 */
[----:B----4-:R-:W-:Y:S02]  /*49e0*/  @!UP2 UISETP.NE.AND UP0, UPT, UR5, 0x1, UPT ;  /* 0x000000010500a88c */ /* 0x010fe4000bf05270 */
[----:B------:R-:W-:Y:S02]  /*49f0*/  @!UP2 USHF.R.U32.HI UR4, URZ, UR9, UR4 ;  /* 0x00000009ff04a299 */ /* 0x000fe40008011604 */
[----:B------:R-:W-:Y:S02]  /*4a00*/  UIMAD.WIDE.U32 UR6, UR13, UR11, URZ ;  /* 0x0000000b0d0672a5 */ /* 0x000fe4000f8e00ff */
[----:B------:R-:W-:Y:S02]  /*4a10*/  @!UP2 USEL UR8, UR14, UR4, !UP0 ;  /* 0x000000040e08a287 */ /* 0x000fe4000c000000 */
[----:B------:R-:W-:Y:S03]  /*4a20*/  @!UP2 UISETP.NE.AND UP0, UPT, UR10, 0x1, UPT ;  /* 0x000000010a00a88c */ /* 0x000fe6000bf05270 */
[----:B------:R-:W-:Y:S02]  /*4a30*/  @!UP2 UMOV UR6, UR7 ;  /* 0x000000070006ac82 */ /* 0x000fe40008000000 */
[----:B------:R-:W3:Y:S02]  /*4a40*/  @!UP2 LDCU UR4, c[0x0][0xb20] ;  /* 0x00016400ff04a7ac */ /* 0x000ee40008000800 */
[----:B---3--:R-:W-:Y:S04]  /*4a50*/  @!UP2 USHF.R.U32.HI UR6, URZ, UR4, UR6 ;  /* 0x00000004ff06a299 */ /* 0x008fe80008011606 */
[----:B------:R-:W-:Y:S04]  /*4a60*/  @!UP2 USEL UR6, UR13, UR6, !UP0 ;  /* 0x000000060d06a287 */ /* 0x000fe8000c000000 */
[----:B------:R-:W-:Y:S02]  /*4a70*/  @!UP2 UIADD3 UR4, UPT, UPT, -UR8, UR6, URZ ;  /* 0x000000060804a290 */ /* 0x000fe4000fffe1ff */
[----:B------:R-:W-:Y:S02]  /*4a80*/  @!UP2 UIADD3 UR6, UPT, UPT, UR8, -UR6, URZ ;  /* 0x800000060806a290 */ /* 0x000fe4000fffe0ff */
[----:B------:R-:W-:Y:S02]  /*4a90*/  @!UP2 UIMAD UR14, UR4, UR5, UR14 ;  /* 0x00000005040ea2a4 */ /* 0x000fe4000f8e020e */
[----:B------:R-:W-:Y:S01]  /*4aa0*/  @!UP2 UIMAD UR13, UR6, UR10, UR13 ;  /* 0x0000000a060da2a4 */ /* 0x000fe2000f8e020d */
[----:B------:R-:W-:Y:S11]  /*4ab0*/  BRA.U UP3, `(.L_x_86) ;  /* 0x0000000103107547 */ /* 0x000ff6000b800000 */
[----:B--2---:R-:W-:Y:S04]  /*4ac0*/  MOV R0, UR41 ;  /* 0x0000002900007c02 */ /* 0x004fe80008000f00 */
[----:B------:R-:W-:Y:S04]  /*4ad0*/  SHF.L.U32 R11, R0, 0x1f, RZ ;  /* 0x0000001f000b7819 */ /* 0x000fe800000006ff */
[----:B------:R-:W2:Y:S02]  /*4ae0*/  SYNCS.PHASECHK.TRANS64.TRYWAIT P2, [UR21+0x88], R11 ;  /* 0x0000880bff0075a7 */ /* 0x000ea40008041115 */
[----:B--2---:R-:W-:Y:S05]  /*4af0*/  @!P2 BRA `(.L_x_87) ;  /* 0x000000740090a947 */ /* 0x004fea0003800000 */
.L_x_86:
[----:B------:R-:W-:Y:S05]  /*4b00*/  @!P1 BRA `(.L_x_88) ;  /* 0x0000000000309947 */ /* 0x000fea0003800000 */
[----:B------:R-:W-:Y:S01]  /*4b10*/  ISETP.NE.U32.AND P1, PT, R2, RZ, PT ;  /* 0x000000ff0200720c */ /* 0x000fe20003f25070 */
[----:B------:R-:W3:Y:S01]  /*4b20*/  LDCU.64 UR4, c[0x0][0x358] ;  /* 0x00006b00ff0477ac */ /* 0x000ee20008000a00 */
[----:B------:R-:W-:Y:S02]  /*4b30*/  IMAD.MOV.U32 R146, RZ, RZ, 0x1 ;  /* 0x00000001ff927424 */ /* 0x000fe400078e00ff */
[----:B------:R-:W-:Y:S11]  /*4b40*/  ISETP.NE.AND.EX P1, PT, R3, RZ, PT, P1 ;  /* 0x000000ff0300720c */ /* 0x000ff60003f25310 */
[----:B------:R-:W-:Y:S02]  /*4b50*/  @!UPT UIADD3 URZ, UPT, UPT, URZ, URZ, URZ ;  /* 0x000000fffffff290 */ /* 0x000fe4000fffe0ff */
[----:B--2---:R-:W2:Y:S01]  /*4b60*/  @P1 LDC.64 R10, c[0x0][0x888] ;  /* 0x00022200ff0a1b82 */ /* 0x004ea20000000a00 */
[----:B------:R-:W-:Y:S04]  /*4b70*/  @P1 IMAD R0, R4, UR36, RZ ;  /* 0x0000002404001c24 */ /* 0x000fe8000f8e02ff */
[----:B--2---:R-:W-:Y:S04]  /*4b80*/  @P1 IMAD.WIDE R10, R0, 0x4, R10 ;  /* 0x00000004000a1825 */ /* 0x004fe800078e020a */
[----:B------:R-:W-:Y:S01]  /*4b90*/  HFMA2 R0, -RZ, RZ, 0, 5.9604644775390625e-08 ;  /* 0x00000001ff007431 */ /* 0x000fe200000001ff */
[----:B---3-5:R3:W5:Y:S04]  /*4ba0*/  @P1 LDG.E R73, desc[UR4][R10.64] ;  /* 0x000000040a491981 */ /* 0x028768000c1e1900 */
[----:B------:R-:W-:Y:S01]  /*4bb0*/  @!P1 PRMT R146, R0, 0x7610, R146 ;  /* 0x0000761000929816 */ /* 0x000fe20000000092 */
[----:B---3--:R-:W4:Y:S06]  /*4bc0*/  @!P1 LDC R73, c[0x0][0x880] ;  /* 0x00022000ff499b82 */ /* 0x008f2c0000000800 */
.L_x_88:
[----:B----45:R-:W-:Y:S01]  /*4bd0*/  @!P0 FSETP.EQ.AND P1, PT, R73, RZ, PT ;  /* 0x000000ff4900820b */ /* 0x030fe20003f22000 */
[----:B------:R-:W-:Y:S01]  /*4be0*/  @!UPT UIADD3 URZ, UPT, UPT, URZ, URZ, URZ ;  /* 0x000000fffffff290 */ /* 0x000fe2000fffe0ff */
[----:B------:R-:W-:Y:S11]  /*4bf0*/  @!P0 BRA `(.L_x_89) ;  /* 0x0000000000188947 */ /* 0x000ff60003800000 */
[----:B------:R-:W-:Y:S02]  /*4c00*/  LOP3.LUT P0, RZ, R146, 0xff, RZ, 0xc0, !PT ;  /* 0x000000ff92ff7812 */ /* 0x000fe4000780c0ff */
[----:B------:R-:W-:Y:S04]  /*4c10*/  ISETP.NE.U32.AND P1, PT, R2, RZ, PT ;  /* 0x000000ff0200720c */ /* 0x000fe80003f25070 */
[----:B------:R-:W-:Y:S04]  /*4c20*/  ISETP.NE.AND.EX P1, PT, R3, RZ, PT, P1 ;  /* 0x000000ff0300720c */ /* 0x000fe80003f25310 */
[----:B------:R-:W-:Y:S03]  /*4c30*/  PLOP3.LUT P1, PT, P1, PT, PT, 0x8, 0x80 ;  /* 0x000000000080781c */ /* 0x000fe60000f2e170 */
[----:B------:R-:W-:Y:S11]  /*4c40*/  @P0 FSETP.EQ.AND P1, PT, R73, RZ, PT ;  /* 0x000000ff4900020b */ /* 0x000ff60003f22000 */
[----:B------:R-:W-:Y:S02]  /*4c50*/  @!UPT UIADD3 URZ, UPT, UPT, URZ, URZ, URZ ;  /* 0x000000fffffff290 */ /* 0x000fe4000fffe0ff */
.L_x_89:
[----:B------:R-:W3:Y:S01]  /*4c60*/  SYNCS.PHASECHK.TRANS64.TRYWAIT P2, [UR21+0x60], R9 ;  /* 0x00006009ff0075a7 */ /* 0x000ee20008041115 */
[----:B------:R-:W-:Y:S04]  /*4c70*/  ELECT P0, URZ, PT ;  /* 0x0000000000ff782f */ /* 0x000fe80003800000 */
[----:B------:R-:W-:Y:S11]  /*4c80*/  PLOP3.LUT P1, PT, P1, P0, PT, 0xf2, 0x2f ;  /* 0x00000000002f781c */ /* 0x000ff60000f21e72 */
[----:B------:R-:W-:Y:S02]  /*4c90*/  @!UPT UIADD3 URZ, UPT, UPT, URZ, URZ, URZ ;  /* 0x000000fffffff290 */ /* 0x000fe4000fffe0ff */
[----:B------:R-:W-:Y:S05]  /*4ca0*/  @!P1 IADD3 R8, P0, PT, R16, 0x580, RZ ;  /* 0x0000058010089810 */ /* 0x000fea0007f1e0ff */
[----:B------:R-:W-:Y:S01]  /*4cb0*/  @!P1 IMAD.X R6, RZ, RZ, R17, P0 ;  /* 0x000000ffff069224 */ /* 0x000fe200000e0611 */
[----:B---3--:R-:W-:Y:S07]  /*4cc0*/  @!P2 BRA `(.L_x_90) ;  /* 0x000000740034a947 */ /* 0x008fee0003800000 */
.L_x_176:
[----:B------:R-:W-:Y:S01]  /*4cd0*/  @!P1 R2UR UR5, R8 ;  /* 0x00000000080592ca */ /* 0x000fe200000e0000 */
[----:B------:R-:W-:Y:S01]  /*4ce0*/  VOTEU.ALL UP0, P1 ;  /* 0x0000000000ff7886 */ /* 0x000fe20000800000 */
[----:B------:R-:W-:Y:S01]  /*4cf0*/  @!P1 R2UR UR4, R6 ;  /* 0x00000000060492ca */ /* 0x000fe200000e0000 */
[----:B--2---:R-:W-:Y:S01]  /*4d00*/  @!P1 IMAD.MOV.U32 R0, RZ, RZ, 0x4000 ;  /* 0x00004000ff009424 */ /* 0x004fe200078e00ff */
[----:B------:R-:W-:Y:S01]  /*4d10*/  UMOV UR8, 0x0 ;  /* 0x0000000000087882 */ /* 0x000fe20000000000 */
[----:B------:R-:W-:Y:S01]  /*4d20*/  UMOV UR9, 0x10000000 ;  /* 0x1000000000097882 */ /* 0x000fe20000000000 */
[----:B------:R-:W-:Y:S01]  /*4d30*/  @!UP0 UIADD3 UR32, UPT, UPT, UR21, 0x400, URZ ;  /* 0x0000040015208890 */ /* 0x000fe2000fffe0ff */
[----:B------:R-:W-:Y:S01]  /*4d40*/  @!P1 IADD3 R8, P0, PT, R16, 0x580, RZ ;  /* 0x0000058010089810 */ /* 0x000fe20007f1e0ff */
[----:B------:R-:W-:Y:S01]  /*4d50*/  VOTEU.ALL UP0, P1 ;  /* 0x0000000000ff7886 */ /* 0x000fe20000800000 */
[----:B------:R-:W-:Y:S03]  /*4d60*/  UPRMT UR6, UR47, 0x654, UR33 ;  /* 0x000006542f067896 */ /* 0x000fe60008000021 */
[----:B------:R-:W-:Y:S02]  /*4d70*/  @!P1 IMAD.X R6, RZ, RZ, R17, P0 ;  /* 0x000000ffff069224 */ /* 0x000fe400000e0611 */
[----:B------:R-:W-:Y:S02]  /*4d80*/  IMAD.U32 R10, RZ, RZ, UR5 ;  /* 0x00000005ff0a7e24 */ /* 0x000fe4000f8e00ff */
[----:B------:R-:W-:Y:S03]  /*4d90*/  IMAD.U32 R11, RZ, RZ, UR4 ;  /* 0x00000004ff0b7e24 */ /* 0x000fe6000f8e00ff */
[----:B------:R-:W-:Y:S02]  /*4da0*/  @!P1 R2UR UR4, R10 ;  /* 0x000000000a0492ca */ /* 0x000fe400000e0000 */
[----:B------:R-:W-:Y:S11]  /*4db0*/  @!P1 R2UR UR5, R11 ;  /* 0x000000000b0592ca */ /* 0x000ff600000e0000 */
[----:B------:R-:W-:Y:S02]  /*4dc0*/  @!UPT UIADD3 URZ, UPT, UPT, URZ, URZ, URZ ;  /* 0x000000fffffff290 */ /* 0x000fe4000fffe0ff */
[----:B------:R2:W-:Y:S01]  /*4dd0*/  @!UP0 UTMALDG.3D [UR32], [UR4], desc[UR8] ;  /* 0x00000820040085b4 */ /* 0x0005e20008011000 */
[----:B------:R2:W-:Y:S01]  /*4de0*/  @!P1 SYNCS.ARRIVE.TRANS64.RED.A0TR RZ, [UR21+0x40], R0 ;  /* 0x00004000ffff99a7 */ /* 0x0005e20008300415 */
[----:B------:R-:W-:Y:S01]  /*4df0*/  SYNCS.ARRIVE.TRANS64.RED.A1T0 RZ, [UR6], RZ ;  /* 0x000000ffffff79a7 */ /* 0x000fe20008100406 */
[----:B------:R-:W3:Y:S02]  /*4e00*/  SYNCS.PHASECHK.TRANS64.TRYWAIT P2, [UR21+0x68], R9 ;  /* 0x00006809ff0075a7 */ /* 0x000ee40008041115 */
[----:B--23--:R-:W-:Y:S05]  /*4e10*/  @!P2 BRA `(.L_x_91) ;  /* 0x0000007000f8a947 */ /* 0x00cfea0003800000 */
.L_x_178:
        /* <DEDUP_REMOVED lines=8> */
[----:B------:R-:W-:Y:S01]  /*4ea0*/  @!UP0 UIADD3 UR24, UPT, UPT, UR21, 0x4400, URZ ;  /* 0x0000440015188890 */ /* 0x000fe2000fffe0ff */
[----:B------:R-:W-:Y:S01]  /*4eb0*/  VOTEU.ALL UP0, P1 ;  /* 0x0000000000ff7886 */ /* 0x000fe20000800000 */
[----:B------:R-:W-:Y:S01]  /*4ec0*/  UMOV UR27, UR35 ;  /* 0x00000023001b7c82 */ /* 0x000fe20008000000 */
[----:B------:R-:W-:Y:S02]  /*4ed0*/  UMOV UR28, UR36 ;  /* 0x00000024001c7c82 */ /* 0x000fe40008000000 */
[----:B------:R-:W-:Y:S01]  /*4ee0*/  IMAD.U32 R10, RZ, RZ, UR5 ;  /* 0x00000005ff0a7e24 */ /* 0x000fe2000f8e00ff */
[----:B------:R-:W-:Y:S01]  /*4ef0*/  UPRMT UR6, UR47, 0x654, UR25 ;  /* 0x000006542f067896 */ /* 0x000fe20008000019 */
[----:B------:R-:W-:Y:S02]  /*4f00*/  IMAD.U32 R11, RZ, RZ, UR4 ;  /* 0x00000004ff0b7e24 */ /* 0x000fe4000f8e00ff */
[----:B------:R-:W-:Y:S01]  /*4f10*/  @!P1 IMAD.X R6, RZ, RZ, R17, P0 ;  /* 0x000000ffff069224 */ /* 0x000fe200000e0611 */
        /* <DEDUP_REMOVED lines=8> */
.L_x_180:
[----:B------:R-:W-:Y:S01]  /*4fa0*/  @!P1 R2UR UR5, R8 ;  /* 0x00000000080592ca */ /* 0x000fe200000e0000 */
[----:B------:R-:W-:Y:S01]  /*4fb0*/  VOTEU.ALL UP0, P1 ;  /* 0x0000000000ff7886 */ /* 0x000fe20000800000 */
[----:B------:R-:W-:Y:S01]  /*4fc0*/  @!P1 R2UR UR4, R6 ;  /* 0x00000000060492ca */ /* 0x000fe200000e0000 */
[----:B--2---:R-:W-:Y:S01]  /*4fd0*/  @!P1 IMAD.MOV.U32 R0, RZ, RZ, 0x4000 ;  /* 0x00004000ff009424 */ /* 0x004fe200078e00ff */
[----:B------:R-:W-:Y:S01]  /*4fe0*/  UMOV UR8, 0x0 ;  /* 0x0000000000087882 */ /* 0x000fe20000000000 */
[----:B------:R-:W-:Y:S01]  /*4ff0*/  UMOV UR9, 0x10000000 ;  /* 0x1000000000097882 */ /* 0x000fe20000000000 */
[----:B------:R-:W-:Y:S01]  /*5000*/  @!UP0 UIADD3 UR18, UPT, UPT, UR34, 0x80, URZ ;  /* 0x0000008022128890 */ /* 0x000fe2000fffe0ff */
[----:B------:R-:W-:Y:S01]  /*5010*/  VIADD R14, R14, 0x1 ;  /* 0x000000010e0e7836 */ /* 0x000fe20000000000 */
[----:B------:R-:W-:Y:S01]  /*5020*/  @!UP0 UIADD3 UR16, UPT, UPT, UR21, 0x8400, URZ ;  /* 0x0000840015108890 */ /* 0x000fe2000fffe0ff */
[----:B------:R-:W-:Y:S01]  /*5030*/  VOTEU.ALL UP0, P1 ;  /* 0x0000000000ff7886 */ /* 0x000fe20000800000 */
[----:B------:R-:W-:Y:S01]  /*5040*/  UMOV UR19, UR35 ;  /* 0x0000002300137c82 */ /* 0x000fe20008000000 */
[----:B------:R-:W-:Y:S02]  /*5050*/  UMOV UR20, UR36 ;  /* 0x0000002400147c82 */ /* 0x000fe40008000000 */
[----:B------:R-:W-:Y:S01]  /*5060*/  IMAD.U32 R10, RZ, RZ, UR5 ;  /* 0x00000005ff0a7e24 */ /* 0x000fe2000f8e00ff */
[----:B------:R-:W-:Y:S01]  /*5070*/  UPRMT UR6, UR47, 0x654, UR17 ;  /* 0x000006542f067896 */ /* 0x000fe20008000011 */
        /* <DEDUP_REMOVED lines=9> */
.L_x_182:
[----:B------:R-:W-:Y:S01]  /*5110*/  @!P1 IADD3 R6, P0, PT, R16, 0x580, RZ ;  /* 0x0000058010069810 */ /* 0x000fe20007f1e0ff */
[----:B------:R-:W-:Y:S01]  /*5120*/  VOTEU.ALL UP0, P1 ;  /* 0x0000000000ff7886 */ /* 0x000fe20000800000 */
[----:B------:R-:W-:Y:S01]  /*5130*/  UMOV UR6, 0x0 ;  /* 0x0000000000067882 */ /* 0x000fe20000000000 */
[----:B------:R-:W-:Y:S01]  /*5140*/  UMOV UR7, 0x10000000 ;  /* 0x1000000000077882 */ /* 0x000fe20000000000 */
[----:B------:R-:W-:Y:S01]  /*5150*/  @!P1 R2UR UR5, R6 ;  /* 0x00000000060592ca */ /* 0x000fe200000e0000 */
[----:B--2---:R-:W-:Y:S01]  /*5160*/  @!P1 IMAD.X R0, RZ, RZ, R17, P0 ;  /* 0x000000ffff009224 */ /* 0x004fe200000e0611 */
[----:B------:R-:W-:Y:S01]  /*5170*/  @!UP0 UIADD3 UR10, UPT, UPT, UR34, 0xc0, URZ ;  /* 0x000000c0220a8890 */ /* 0x000fe2000fffe0ff */
[----:B------:R-:W-:Y:S01]  /*5180*/  R2UR UR16, R148 ;  /* 0x00000000941072ca */ /* 0x000fe200000e0000 */
[----:B------:R-:W-:Y:S01]  /*5190*/  @!UP0 UIADD3 UR8, UPT, UPT, UR21, 0xc400, URZ ;  /* 0x0000c40015088890 */ /* 0x000fe2000fffe0ff */
[----:B------:R-:W-:Y:S01]  /*51a0*/  ISETP.NE.AND P0, PT, R14, 0x2, PT ;  /* 0x000000020e00780c */ /* 0x000fe20003f05270 */
[----:B------:R-:W-:Y:S01]  /*51b0*/  @!UP0 UIADD3 UR9, UPT, UPT, UR21, 0x58, URZ ;  /* 0x0000005815098890 */ /* 0x000fe2000fffe0ff */
[----:B------:R-:W-:Y:S01]  /*51c0*/  @!P1 R2UR UR4, R0 ;  /* 0x00000000000492ca */ /* 0x000fe200000e0000 */
[----:B------:R-:W-:Y:S01]  /*51d0*/  VOTEU.ALL UP0, P1 ;  /* 0x0000000000ff7886 */ /* 0x000fe20000800000 */
[----:B------:R-:W-:Y:S01]  /*51e0*/  UMOV UR11, UR35 ;  /* 0x00000023000b7c82 */ /* 0x000fe20008000000 */
[----:B------:R-:W-:Y:S01]  /*51f0*/  UMOV UR12, UR36 ;  /* 0x00000024000c7c82 */ /* 0x000fe20008000000 */
[----:B------:R-:W-:Y:S01]  /*5200*/  SEL R0, RZ, 0x1, P0 ;  /* 0x00000001ff007807 */ /* 0x000fe20000000000 */
[----:B------:R-:W-:Y:S01]  /*5210*/  UIADD3 UR20, UPT, UPT, UR13, UR63, URZ ;  /* 0x0000003f0d147290 */ /* 0x000fe2000fffe0ff */
[----:B------:R-:W-:Y:S01]  /*5220*/  IMAD.U32 R8, RZ, RZ, UR5 ;  /* 0x00000005ff087e24 */ /* 0x000fe2000f8e00ff */
[----:B------:R-:W-:Y:S01]  /*5230*/  LOP3.LUT R15, R15, 0x1, RZ, 0x3c, !PT ;  /* 0x000000010f0f7812 */ /* 0x000fe200078e3cff */
[----:B------:R-:W-:Y:S01]  /*5240*/  UPLOP3.LUT UP3, UPT, UPT, UPT, UPT, 0x80, 0x8 ;  /* 0x000000000008789c */ /* 0x000fe20003f6f070 */
[----:B------:R-:W-:Y:S01]  /*5250*/  LOP3.LUT R13, R13, R0, RZ, 0x3c, !PT ;  /* 0x000000000d0d7212 */ /* 0x000fe200078e3cff */
[----:B------:R-:W-:Y:S01]  /*5260*/  UIADD3 UR16, UPT, UPT, UR14, UR16, URZ ;  /* 0x000000100e107290 */ /* 0x000fe2000fffe0ff */
[----:B------:R-:W-:Y:S01]  /*5270*/  SEL R14, R14, RZ, P0 ;  /* 0x000000ff0e0e7207 */ /* 0x000fe20000000000 */
[----:B------:R-:W-:Y:S01]  /*5280*/  UMOV UR36, UR29 ;  /* 0x0000001d00247c82 */ /* 0x000fe20008000000 */
[----:B------:R-:W-:Y:S01]  /*5290*/  IMAD.U32 R9, RZ, RZ, UR4 ;  /* 0x00000004ff097e24 */ /* 0x000fe2000f8e00ff */
[----:B------:R-:W-:Y:S04]  /*52a0*/  @!P1 R2UR UR4, R8 ;  /* 0x00000000080492ca */ /* 0x000fe800000e0000 */
[----:B------:R-:W-:Y:S11]  /*52b0*/  @!P1 R2UR UR5, R9 ;  /* 0x00000000090592ca */ /* 0x000ff600000e0000 */
[----:B------:R-:W-:Y:S02]  /*52c0*/  @!UPT UIADD3 URZ, UPT, UPT, URZ, URZ, URZ ;  /* 0x000000fffffff290 */ /* 0x000fe4000fffe0ff */
[----:B------:R2:W-:Y:S01]  /*52d0*/  @!UP0 UTMALDG.3D [UR8], [UR4], desc[UR6] ;  /* 0x00000608040085b4 */ /* 0x0005e20008011000 */
[----:B------:R2:W-:Y:S01]  /*52e0*/  @!P1 SYNCS.ARRIVE.TRANS64.RED.A0TR RZ, [UR21+0x58], R7 ;  /* 0x00005807ffff99a7 */ /* 0x0005e20008300415 */
[----:B------:R-:W-:Y:S01]  /*52f0*/  SYNCS.ARRIVE.TRANS64.RED.A1T0 RZ, [UR37], RZ ;  /* 0x000000ffffff79a7 */ /* 0x000fe20008100425 */
[----:B------:R-:W-:Y:S05]  /*5300*/  BRA.U UP1, `(.L_x_94) ;  /* 0xfffffff101687547 */ /* 0x000fea000b83ffff */
[----:B------:R-:W-:-:S04]  /*5310*/  SHF.L.U32 R3, R15, 0x1f, RZ ;  /* 0x0000001f0f037819 */ /* 0x000fc800000006ff */
[----:B------:R-:W3:Y:S02]  /*5320*/  SYNCS.PHASECHK.TRANS64.TRYWAIT P0, [UR21+0x60], R3 ;  /* 0x00006003ff0075a7 */ /* 0x000ee40008001115 */
[----:B---3--:R-:W-:Y:S05]  /*5330*/  @!P0 BRA `(.L_x_95) ;  /* 0x0000006c00f88947 */ /* 0x008fea0003800000 */
.L_x_184:
[----:B------:R-:W4:Y:S02]  /*5340*/  SYNCS.PHASECHK.TRANS64.TRYWAIT P0, [UR21+0x68], R3 ;  /* 0x00006803ff0075a7 */ /* 0x000f240008001115 */
[----:B----4-:R-:W-:Y:S05]  /*5350*/  @!P0 BRA `(.L_x_96) ;  /* 0x0000007000088947 */ /* 0x010fea0003800000 */
.L_x_186:
[----:B------:R-:W4:Y:S02]  /*5360*/  SYNCS.PHASECHK.TRANS64.TRYWAIT P0, [UR21+0x70], R3 ;  /* 0x00007003ff0075a7 */ /* 0x000f240008001115 */
[----:B----4-:R-:W-:Y:S05]  /*5370*/  @!P0 BRA `(.L_x_97) ;  /* 0x0000007000188947 */ /* 0x010fea0003800000 */
.L_x_188:
[----:B---3--:R-:W-:-:S07]  /*5380*/  MOV R0, UR21 ;  /* 0x0000001500007c02 */ /* 0x008fce0008000f00 */
.L_x_98:
[----:B---3--:R-:W-:-:S04]  /*5390*/  SHF.L.U32 R3, R15, 0x1f, RZ ;  /* 0x0000001f0f037819 */ /* 0x008fc800000006ff */
[----:B------:R3:W4:Y:S03]  /*53a0*/  SYNCS.PHASECHK.TRANS64.TRYWAIT P0, [R0+URZ+0x78], R3 ;  /* 0x00007803000075a7 */ /* 0x00072600080011ff */
[----:B----4-:R-:W-:Y:S05]  /*53b0*/  @!P0 NANOSLEEP.SYNCS 0x989680 ;  /* 0x009896800000895d */ /* 0x010fea0003900000 */
[----:B------:R-:W4:Y:S02]  /*53c0*/  @!P0 SYNCS.PHASECHK.TRANS64 P0, [R0+URZ+0x78], R3 ;  /* 0x00007803000085a7 */ /* 0x000f2400080010ff */
[----:B-12-4-:R-:W-:Y:S05]  /*53d0*/  @P0 EXIT ;  /* 0x000000000000094d */ /* 0x016fea0003800000 */
[----:B------:R-:W-:Y:S05]  /*53e0*/  BRA `(.L_x_98) ;  /* 0xfffffffc00e87947 */ /* 0x000fea000383ffff */
.L_x_83:
[----:B------:R-:W-:-:S06]  /*53f0*/  UISETP.GE.AND UP0, UPT, UR17, 0x4, UPT ;  /* 0x000000041100788c */ /* 0x000fcc000bf06270 */
[----:B------:R-:W-:-:S13]  /*5400*/  PLOP3.LUT P0, PT, PT, PT, UP0, 0x80, 0x8 ;  /* 0x000000000008781c */ /* 0x000fda0003f0f008 */
[----:B------:R-:W-:Y:S05]  /*5410*/  @!P0 EXIT ;  /* 0x000000000000894d */ /* 0x000fea0003800000 */
[----:B------:R-:W-:Y:S01]  /*5420*/  BAR.SYNC.DEFER_BLOCKING 0x6, 0xa0 ;  /* 0x0182800000007b1d */ /* 0x000fe20000010000 */
[C---:B------:R-:W-:Y:S01]  /*5430*/  IMAD.SHL.U32 R3, R160.reuse, 0x40, RZ ;  /* 0x00000040a0037824 */ /* 0x040fe200078e00ff */
[C---:B------:R-:W-:Y:S01]  /*5440*/  LOP3.LUT R145, R160.reuse, 0x1, RZ, 0xc0, !PT ;  /* 0x00000001a0917812 */ /* 0x040fe200078ec0ff */
[C---:B------:R-:W-:Y:S02]  /*5450*/  IMAD.U32 R69, R160.reuse, 0x10000, RZ ;  /* 0x00010000a0457824 */ /* 0x040fe400078e00ff */
[----:B------:R-:W-:Y:S02]  /*5460*/  HFMA2 R157, -RZ, RZ, 0, 5.9604644775390625e-08 ;  /* 0x00000001ff9d7431 */ /* 0x000fe400000001ff */
[C---:B------:R-:W-:Y:S01]  /*5470*/  IMAD.SHL.U32 R144, R160.reuse, 0x8, RZ ;  /* 0x00000008a0907824 */ /* 0x040fe200078e00ff */
[----:B------:R-:W-:Y:S01]  /*5480*/  UMOV UR44, 0x400 ;  /* 0x00000400002c7882 */ /* 0x000fe20000000000 */
[----:B------:R-:W1:Y:S01]  /*5490*/  LDCU.64 UR4, c[0x0][0x890] ;  /* 0x00011200ff0477ac */ /* 0x000e620008000a00 */
[----:B------:R-:W2:Y:S01]  /*54a0*/  LDC.64 R142, c[0x0][0x8b0] ;  /* 0x00022c00ff8e7b82 */ /* 0x000ea20000000a00 */
[----:B------:R-:W-:Y:S01]  /*54b0*/  ISETP.NE.U32.AND P0, PT, R145, 0x1, PT ;  /* 0x000000019100780c */ /* 0x000fe20003f05070 */
[----:B------:R-:W-:Y:S01]  /*54c0*/  IMAD.MOV.U32 R159, RZ, RZ, 0x2 ;  /* 0x00000002ff9f7424 */ /* 0x000fe200078e00ff */
[----:B------:R-:W-:Y:S01]  /*54d0*/  ULEA UR44, UR47, UR44, 0x18 ;  /* 0x0000002c2f2c7291 */ /* 0x000fe2000f8ec0ff */
[----:B------:R-:W-:Y:S01]  /*54e0*/  LOP3.LUT R7, R3, 0x1c0, RZ, 0xc0, !PT ;  /* 0x000001c003077812 */ /* 0x000fe200078ec0ff */
[----:B------:R-:W-:Y:S01]  /*54f0*/  IMAD.MOV.U32 R158, RZ, RZ, 0x4 ;  /* 0x00000004ff9e7424 */ /* 0x000fe200078e00ff */
[----:B------:R-:W-:Y:S01]  /*5500*/  LOP3.LUT R69, R69, 0x600000, RZ, 0xc0, !PT ;  /* 0x0060000045457812 */ /* 0x000fe200078ec0ff */
[----:B------:R-:W-:Y:S01]  /*5510*/  IMAD.MOV.U32 R68, RZ, RZ, RZ ;  /* 0x000000ffff447224 */ /* 0x000fe200078e00ff */
[----:B------:R-:W3:Y:S01]  /*5520*/  LDC.64 R140, c[0x0][0x8a8] ;  /* 0x00022a00ff8c7b82 */ /* 0x000ee20000000a00 */
[----:B------:R-:W-:Y:S01]  /*5530*/  R2P PR, R160, 0x6 ;  /* 0x00000006a0007804 */ /* 0x000fe20000000000 */
[----:B------:R-:W-:Y:S01]  /*5540*/  IMAD.MOV.U32 R156, RZ, RZ, RZ ;  /* 0x000000ffff9c7224 */ /* 0x000fe200078e00ff */
[----:B------:R-:W-:Y:S01]  /*5550*/  LOP3.LUT R144, R7, 0x38, R144, 0xf8, !PT ;  /* 0x0000003807907812 */ /* 0x000fe200078ef890 */
[----:B------:R-:W-:Y:S01]  /*5560*/  IMAD.MOV.U32 R152, RZ, RZ, RZ ;  /* 0x000000ffff987224 */ /* 0x000fe200078e00ff */
[----:B------:R-:W-:Y:S01]  /*5570*/  P2R R2, PR, RZ, 0x1 ;  /* 0x00000001ff027803 */ /* 0x000fe20000000000 */
[----:B------:R-:W4:Y:S01]  /*5580*/  LDCU UR60, c[0x0][0x370] ;  /* 0x00006e00ff3c77ac */ /* 0x000f220008000800 */
[----:B------:R-:W-:Y:S01]  /*5590*/  LOP3.LUT R144, R144, 0x1e00, R3, 0xf8, !PT ;  /* 0x00001e0090907812 */ /* 0x000fe200078ef803 */
[----:B------:R-:W4:Y:S01]  /*55a0*/  LDS R0, [UR44+0x120] ;  /* 0x0001202cff007984 */ /* 0x000f220008000800 */
[----:B-1----:R-:W-:Y:S01]  /*55b0*/  MOV R162, UR4 ;  /* 0x0000000400a27c02 */ /* 0x002fe20008000f00 */
[----:B------:R-:W-:Y:S01]  /*55c0*/  UIADD3 UR4, UPT, UPT, UR44, 0x400, URZ ;  /* 0x000004002c047890 */ /* 0x000fe2000fffe0ff */
[----:B------:R-:W-:Y:S01]  /*55d0*/  IMAD.U32 R161, RZ, RZ, UR5 ;  /* 0x00000005ffa17e24 */ /* 0x000fe2000f8e00ff */
[----:B------:R-:W-:Y:S01]  /*55e0*/  LOP3.LUT R160, R160, 0x60, RZ, 0xc0, !PT ;  /* 0x00000060a0a07812 */ /* 0x000fe200078ec0ff */
[----:B------:R-:W1:Y:S01]  /*55f0*/  LDCU UR43, c[0x0][0xb0c] ;  /* 0x00016180ff2b77ac */ /* 0x000e620008000800 */
[----:B------:R-:W-:-:S02]  /*5600*/  MOV R155, RZ ;  /* 0x000000ff009b7202 */ /* 0x000fc40000000f00 */
[----:B------:R-:W-:Y:S01]  /*5610*/  SEL R159, R159, 0xfffffffe, !P1 ;  /* 0xfffffffe9f9f7807 */ /* 0x000fe20004800000 */
[----:B------:R-:W-:Y:S01]  /*5620*/  IMAD.U32 R150, RZ, RZ, UR4 ;  /* 0x00000004ff967e24 */ /* 0x000fe2000f8e00ff */
[----:B------:R-:W-:Y:S01]  /*5630*/  SEL R158, R158, 0xfffffffc, !P2 ;  /* 0xfffffffc9e9e7807 */ /* 0x000fe20005000000 */
[----:B------:R-:W1:Y:S01]  /*5640*/  LDCU UR39, c[0x0][0xb30] ;  /* 0x00016600ff2777ac */ /* 0x000e620008000800 */
[----:B------:R-:W1:Y:S01]  /*5650*/  LDCU.64 UR54, c[0x0][0x888] ;  /* 0x00011100ff3677ac */ /* 0x000e620008000a00 */
[----:B------:R-:W1:Y:S01]  /*5660*/  LDCU.64 UR40, c[0x0][0xb28] ;  /* 0x00016500ff2877ac */ /* 0x000e620008000a00 */
[----:B------:R-:W1:Y:S01]  /*5670*/  LDCU.128 UR56, c[0x0][0xb10] ;  /* 0x00016200ff3877ac */ /* 0x000e620008000c00 */
[----:B------:R-:W1:Y:S01]  /*5680*/  LDCU UR53, c[0x0][0x374] ;  /* 0x00006e80ff3577ac */ /* 0x000e620008000800 */
[----:B------:R-:W-:Y:S01]  /*5690*/  UMOV UR52, URZ ;  /* 0x000000ff00347c82 */ /* 0x000fe20008000000 */
[----:B------:R-:W-:Y:S01]  /*56a0*/  UMOV UR46, URZ ;  /* 0x000000ff002e7c82 */ /* 0x000fe20008000000 */
[----:B-1234-:R-:W-:-:S07]  /*56b0*/  IMAD.IADD R69, R0, 0x1, R69 ;  /* 0x0000000100457824 */ /* 0x01efce00078e0245 */
.L_x_142:
[C---:B------:R-:W-:Y:S02]  /*56c0*/  LEA R3, R152.reuse, UR44, 0x3 ;  /* 0x0000002c98037c11 */ /* 0x040fe4000f8e18ff */
[----:B------:R-:W-:Y:S02]  /*56d0*/  SHF.L.U32 R0, R155, 0x1f, RZ ;  /* 0x0000001f9b007819 */ /* 0x000fe400000006ff */
[----:B-1----:R-:W-:Y:S02]  /*56e0*/  LEA R5, R152, UR44, 0x4 ;  /* 0x0000002c98057c11 */ /* 0x002fe4000f8e20ff */
[----:B------:R-:W1:Y:S02]  /*56f0*/  SYNCS.PHASECHK.TRANS64.TRYWAIT P0, [R3+URZ+0x90], R0 ;  /* 0x00009000030075a7 */ /* 0x000e6400080011ff */
[----:B-1----:R-:W-:Y:S05]  /*5700*/  @!P0 BRA `(.L_x_99) ;  /* 0x0000006c004c8947 */ /* 0x002fea0003800000 */
.L_x_189:
        /* <DEDUP_REMOVED lines=11> */
[----:B------:R-:W-:Y:S01]  /*57c0*/  PLOP3.LUT P0, PT, PT, PT, UP1, 0x80, 0x8 ;  /* 0x000000000008781c */ /* 0x000fe20003f0f018 */
[----:B------:R-:W-:Y:S11]  /*57d0*/  UP2UR UR62, UPR, URZ, 0x2 ;  /* 0x00000002ff3e7883 */ /* 0x000ff60008000000 */
[----:B------:R-:W-:Y:S01]  /*57e0*/  @!UPT UIADD3 URZ, UPT, UPT, URZ, URZ, URZ ;  /* 0x000000fffffff290 */ /* 0x000fe2000fffe0ff */
[----:B-1----:R-:W-:Y:S02]  /*57f0*/  @P0 SHF.R.U32.HI R0, RZ, 0x10, R5 ;  /* 0x00000010ff000819 */ /* 0x002fe40000011605 */
        /* <DEDUP_REMOVED lines=12> */
[----:B------:R-:W2:Y:S01]  /*58c0*/  LDCU UR12, c[0x0][0xb20] ;  /* 0x00016400ff0c77ac */ /* 0x000ea20008000800 */
[----:B------:R-:W-:Y:S02]  /*58d0*/  UIMAD.WIDE.U32 UR4, UR53, UR59, URZ ;  /* 0x0000003b350472a5 */ /* 0x000fe4000f8e00ff */
[----:B------:R-:W-:Y:S02]  /*58e0*/  UIMAD.WIDE.U32 UR6, UR60, UR56, URZ ;  /* 0x000000383c0672a5 */ /* 0x000fe4000f8e00ff */
[----:B------:R-:W-:Y:S02]  /*58f0*/  UISETP.NE.AND UP0, UPT, UR58, 0x1, UPT ;  /* 0x000000013a00788c */ /* 0x000fe4000bf05270 */
[----:B------:R-:W-:Y:S02]  /*5900*/  UIMAD.WIDE.U32 UR8, UR37, UR59, URZ ;  /* 0x0000003b250872a5 */ /* 0x000fe4000f8e00ff */
[----:B------:R-:W-:Y:S02]  /*5910*/  UIMAD.WIDE.U32 UR10, UR38, UR56, URZ ;  /* 0x00000038260a72a5 */ /* 0x000fe4000f8e00ff */
[----:B------:R-:W-:Y:S02]  /*5920*/  UISETP.NE.AND UP1, UPT, UR43, 0x1, UPT ;  /* 0x000000012b00788c */ /* 0x000fe4000bf25270 */
[----:B------:R-:W-:Y:S01]  /*5930*/  UISETP.NE.AND UP2, UPT, UR42, 0x1, UPT ;  /* 0x000000012a00788c */ /* 0x000fe2000bf45270 */
[----:B------:R-:W-:Y:S02]  /*5940*/  UMOV UR4, UR5 ;  /* 0x0000000500047c82 */ /* 0x000fe40008000000 */
[----:B--2---:R-:W-:Y:S03]  /*5950*/  USHF.R.U32.HI UR5, URZ, UR12, UR4 ;  /* 0x0000000cff057299 */ /* 0x004fe60008011604 */
[----:B------:R-:W-:Y:S02]  /*5960*/  UMOV UR4, UR7 ;  /* 0x0000000700047c82 */ /* 0x000fe40008000000 */
[----:B------:R-:W-:Y:S02]  /*5970*/  USHF.R.U32.HI UR7, URZ, UR57, UR4 ;  /* 0x00000039ff077299 */ /* 0x000fe40008011604 */
[----:B------:R-:W-:Y:S02]  /*5980*/  USEL UR4, UR53, UR5, !UP0 ;  /* 0x0000000535047287 */ /* 0x000fe4000c000000 */
[----:B------:R-:W-:Y:S01]  /*5990*/  USEL UR7, UR60, UR7, !UP1 ;  /* 0x000000073c077287 */ /* 0x000fe2000c800000 */
[----:B------:R-:W-:Y:S01]  /*59a0*/  UMOV UR5, UR9 ;  /* 0x0000000900057c82 */ /* 0x000fe20008000000 */
[----:B------:R-:W-:Y:S02]  /*59b0*/  UIMAD.WIDE.U32 UR8, UR4, UR40, URZ ;  /* 0x00000028040872a5 */ /* 0x000fe4000f8e00ff */
[----:B------:R-:W-:Y:S03]  /*59c0*/  USHF.R.U32.HI UR6, URZ, UR12, UR5 ;  /* 0x0000000cff067299 */ /* 0x000fe60008011605 */
[----:B------:R-:W-:Y:S01]  /*59d0*/  UMOV UR5, UR11 ;  /* 0x0000000b00057c82 */ /* 0x000fe20008000000 */
[----:B------:R-:W-:Y:S02]  /*59e0*/  UIMAD.WIDE.U32 UR10, UR7, UR40, URZ ;  /* 0x00000028070a72a5 */ /* 0x000fe4000f8e00ff */
[----:B------:R-:W-:Y:S02]  /*59f0*/  USHF.R.U32.HI UR12, URZ, UR57, UR5 ;  /* 0x00000039ff0c7299 */ /* 0x000fe40008011605 */
[----:B------:R-:W-:Y:S01]  /*5a00*/  USEL UR6, UR37, UR6, !UP0 ;  /* 0x0000000625067287 */ /* 0x000fe2000c000000 */
[----:B------:R-:W-:Y:S02]  /*5a10*/  UMOV UR5, UR9 ;  /* 0x0000000900057c82 */ /* 0x000fe40008000000 */
[----:B------:R-:W-:Y:S01]  /*5a20*/  UMOV UR10, UR11 ;  /* 0x0000000b000a7c82 */ /* 0x000fe20008000000 */
[----:B------:R-:W-:Y:S02]  /*5a30*/  @UP2 USHF.R.U32.HI UR4, URZ, UR41, UR5 ;  /* 0x00000029ff042299 */ /* 0x000fe40008011605 */
[----:B------:R-:W-:Y:S02]  /*5a40*/  @UP2 USHF.R.U32.HI UR7, URZ, UR41, UR10 ;  /* 0x00000029ff072299 */ /* 0x000fe4000801160a */
[----:B------:R-:W-:Y:S02]  /*5a50*/  UIMAD UR4, UR42, UR4, URZ ;  /* 0x000000042a0472a4 */ /* 0x000fe4000f8e02ff */
        /* <DEDUP_REMOVED lines=8> */
[----:B------:R-:W-:Y:S02]  /*5ae0*/  USEL UR11, UR6, UR4, !UP2 ;  /* 0x00000004060b7287 */ /* 0x000fe4000d000000 */
[----:B------:R-:W-:Y:S02]  /*5af0*/  UIADD3 UR8, UPT, UPT, -UR5, URZ, URZ ;  /* 0x000000ff05087290 */ /* 0x000fe4000fffe1ff */
[----:B------:R-:W-:Y:S01]  /*5b00*/  UIADD3 UR10, UPT, UPT, -UR11, URZ, URZ ;  /* 0x000000ff0b0a7290 */ /* 0x000fe2000fffe1ff */
[----:B------:R-:W-:Y:S01]  /*5b10*/  @!UP0 UMOV UR4, UR9 ;  /* 0x0000000900048c82 */ /* 0x000fe20008000000 */
[----:B------:R-:W-:Y:S02]  /*5b20*/  UIADD3 UR9, UPT, UPT, -UR6, URZ, URZ ;  /* 0x000000ff06097290 */ /* 0x000fe4000fffe1ff */
[----:B------:R-:W-:Y:S02]  /*5b30*/  @!UP0 USHF.R.U32.HI UR4, URZ, UR41, UR4 ;  /* 0x00000029ff048299 */ /* 0x000fe40008011604 */
[----:B------:R-:W-:Y:S02]  /*5b40*/  UIMAD UR10, UR42, UR10, UR6 ;  /* 0x0000000a2a0a72a4 */ /* 0x000fe4000f8e0206 */
[----:B------:R-:W-:Y:S04]  /*5b50*/  @!UP0 USEL UR4, UR5, UR4, !UP2 ;  /* 0x0000000405048287 */ /* 0x000fe8000d000000 */
[----:B------:R-:W-:Y:S02]  /*5b60*/  @!UP0 UIMAD UR10, UR7, UR10, UR4 ;  /* 0x0000000a070a82a4 */ /* 0x000fe4000f8e0204 */
[----:B------:R-:W-:Y:S02]  /*5b70*/  @!UP0 UIADD3 UR11, UPT, UPT, UR11, -UR4, URZ ;  /* 0x800000040b0b8290 */ /* 0x000fe4000fffe0ff */
[----:B------:R-:W-:Y:S02]  /*5b80*/  UIMAD UR7, UR43, UR8, UR38 ;  /* 0x000000082b0772a4 */ /* 0x000fe4000f8e0226 */
[----:B------:R-:W-:Y:S02]  /*5b90*/  @!UP0 UIMAD UR6, UR11, UR42, UR5 ;  /* 0x0000002a0b0682a4 */ /* 0x000fe4000f8e0205 */
[----:B------:R-:W-:Y:S01]  /*5ba0*/  UIMAD UR4, UR58, UR9, UR37 ;  /* 0x000000093a0472a4 */ /* 0x000fe2000f8e0225 */
[----:B------:R-:W-:Y:S02]  /*5bb0*/  @!UP0 UMOV UR5, UR10 ;  /* 0x0000000a00058c82 */ /* 0x000fe40008000000 */
[----:B------:R-:W-:Y:S02]  /*5bc0*/  UIMAD UR38, UR5, UR43, UR7 ;  /* 0x0000002b052672a4 */ /* 0x000fe4000f8e0207 */
[----:B------:R-:W-:Y:S11]  /*5bd0*/  UIMAD UR37, UR6, UR58, UR4 ;  /* 0x0000003a062572a4 */ /* 0x000ff6000f8e0204 */
[----:B------:R-:W-:Y:S01]  /*5be0*/  @!UPT UIADD3 URZ, UPT, UPT, URZ, URZ, URZ ;  /* 0x000000fffffff290 */ /* 0x000fe2000fffe0ff */
.L_x_100:
[----:B------:R-:W-:Y:S01]  /*5bf0*/  UISETP.NE.AND UP0, UPT, UR39, 0x1, UPT ;  /* 0x000000012700788c */ /* 0x000fe2000bf05270 */
[----:B------:R-:W-:Y:S01]  /*5c00*/  LOP3.LUT P0, RZ, R150, 0x3f0, RZ, 0xc0, !PT ;  /* 0x000003f096ff7812 */ /* 0x000fe2000780c0ff */
[----:B------:R-:W-:Y:S01]  /*5c10*/  USHF.L.U32 UR50, UR16, 0x7, URZ ;  /* 0x0000000710327899 */ /* 0x000fe200080006ff */
[----:B------:R-:W-:Y:S01]  /*5c20*/  BSSY.RECONVERGENT B6, `(.L_x_101) ;  /* 0x0000034000067945 */ /* 0x000fe20003800200 */
[----:B------:R-:W-:Y:S01]  /*5c30*/  USHF.L.U32 UR49, UR20, 0x8, URZ ;  /* 0x0000000814317899 */ /* 0x000fe200080006ff */
[----:B------:R-:W-:Y:S06]  /*5c40*/  IADD3 R152, PT, PT, R152, 0x1, RZ ;  /* 0x0000000198987810 */ /* 0x000fec0007ffe0ff */
[----:B------:R-:W2:Y:S01]  /*5c50*/  @!UP0 LDCU.128 UR12, c[0x0][0xb10] ;  /* 0x00016200ff0c87ac */ /* 0x000ea20008000c00 */
[----:B------:R-:W3:Y:S01]  /*5c60*/  @!UP0 LDCU UR5, c[0x0][0xb0c] ;  /* 0x00016180ff0587ac */ /* 0x000ee20008000800 */
[----:B------:R-:W4:Y:S01]  /*5c70*/  @!UP0 LDCU UR10, c[0x0][0xb20] ;  /* 0x00016400ff0a87ac */ /* 0x000f220008000800 */
[----:B--2---:R-:W-:Y:S02]  /*5c80*/  UIMAD.WIDE.U32 UR8, UR38, UR12, URZ ;  /* 0x0000000c260872a5 */ /* 0x004fe4000f8e00ff */
[----:B------:R-:W-:Y:S02]  /*5c90*/  UIMAD.WIDE.U32 UR6, UR37, UR15, URZ ;  /* 0x0000000f250672a5 */ /* 0x000fe4000f8e00ff */
[----:B------:R-:W-:Y:S03]  /*5ca0*/  @!UP0 UISETP.NE.AND UP1, UPT, UR14, 0x1, UPT ;  /* 0x000000010e00888c */ /* 0x000fe6000bf25270 */
[----:B------:R-:W-:Y:S01]  /*5cb0*/  @!UP0 UMOV UR4, UR9 ;  /* 0x0000000900048c82 */ /* 0x000fe20008000000 */
[----:B---3--:R-:W-:Y:S02]  /*5cc0*/  @!UP0 UISETP.NE.AND UP2, UPT, UR5, 0x1, UPT ;  /* 0x000000010500888c */ /* 0x008fe4000bf45270 */
[----:B------:R-:W-:Y:S01]  /*5cd0*/  @!UP0 USHF.R.U32.HI UR4, URZ, UR13, UR4 ;  /* 0x0000000dff048299 */ /* 0x000fe20008011604 */
[----:B------:R-:W-:Y:S02]  /*5ce0*/  @!UP0 UMOV UR6, UR7 ;  /* 0x0000000700068c82 */ /* 0x000fe40008000000 */
[----:B----4-:R-:W-:Y:S02]  /*5cf0*/  @!UP0 USHF.R.U32.HI UR6, URZ, UR10, UR6 ;  /* 0x0000000aff068299 */ /* 0x010fe40008011606 */
[----:B------:R-:W-:Y:S02]  /*5d00*/  @!UP0 USEL UR7, UR38, UR4, !UP2 ;  /* 0x0000000426078287 */ /* 0x000fe4000d000000 */
[----:B------:R-:W-:Y:S04]  /*5d10*/  @!UP0 USEL UR6, UR37, UR6, !UP1 ;  /* 0x0000000625068287 */ /* 0x000fe8000c800000 */
[----:B------:R-:W-:Y:S02]  /*5d20*/  @!UP0 UIADD3 UR4, UPT, UPT, -UR7, UR6, URZ ;  /* 0x0000000607048290 */ /* 0x000fe4000fffe1ff */
[----:B------:R-:W-:Y:S02]  /*5d30*/  @!UP0 UIADD3 UR6, UPT, UPT, UR7, -UR6, URZ ;  /* 0x8000000607068290 */ /* 0x000fe4000fffe0ff */
[----:B------:R-:W-:Y:S02]  /*5d40*/  @!UP0 UIMAD UR38, UR4, UR5, UR38 ;  /* 0x00000005042682a4 */ /* 0x000fe4000f8e0226 */
[----:B------:R-:W-:Y:S01]  /*5d50*/  @!UP0 UIMAD UR37, UR6, UR14, UR37 ;  /* 0x0000000e062582a4 */ /* 0x000fe2000f8e0225 */
[----:B------:R-:W-:Y:S11]  /*5d60*/  @!P0 BRA `(.L_x_102) ;  /* 0x00000000007c8947 */ /* 0x000ff60003800000 */
[----:B------:R-:W2:Y:S01]  /*5d70*/  LDCU.64 UR8, c[0x4][0x80] ;  /* 0x01001000ff0877ac */ /* 0x000ea20008000a00 */
[----:B------:R-:W-:Y:S01]  /*5d80*/  MOV R2, 0x0 ;  /* 0x0000000000027802 */ /* 0x000fe20000000f00 */
[----:B------:R-:W-:Y:S02]  /*5d90*/  HFMA2 R12, -RZ, RZ, 0, 5.9604644775390625e-08 ;  /* 0x00000001ff0c7431 */ /* 0x000fe400000001ff */
[----:B------:R-:W-:Y:S01]  /*5da0*/  IMAD.MOV.U32 R8, RZ, RZ, 0x70 ;  /* 0x00000070ff087424 */ /* 0x000fe200078e00ff */
[----:B------:R3:W4:Y:S01]  /*5db0*/  LDC.64 R14, c[0x4][R2] ;  /* 0x01000000020e7b82 */ /* 0x0007220000000a00 */
[----:B------:R-:W1:Y:S01]  /*5dc0*/  LDCU.64 UR6, c[0x4][0x88] ;  /* 0x01001100ff0677ac */ /* 0x000e620008000a00 */
[----:B------:R-:W-:Y:S01]  /*5dd0*/  IMAD.MOV.U32 R13, RZ, RZ, RZ ;  /* 0x000000ffff0d7224 */ /* 0x000fe200078e00ff */
[----:B------:R-:W1:Y:S01]  /*5de0*/  LDCU.64 UR4, c[0x4][0x8] ;  /* 0x01000100ff0477ac */ /* 0x000e620008000a00 */
[----:B--2---:R-:W-:Y:S01]  /*5df0*/  MOV R5, UR9 ;  /* 0x0000000900057c02 */ /* 0x004fe20008000f00 */
[----:B------:R-:W-:Y:S01]  /*5e00*/  IMAD.U32 R4, RZ, RZ, UR8 ;  /* 0x00000008ff047e24 */ /* 0x000fe2000f8e00ff */
[----:B-1----:R-:W-:Y:S01]  /*5e10*/  MOV R7, UR7 ;  /* 0x0000000700077c02 */ /* 0x002fe20008000f00 */
[----:B------:R-:W-:Y:S01]  /*5e20*/  IMAD.U32 R6, RZ, RZ, UR6 ;  /* 0x00000006ff067e24 */ /* 0x000fe2000f8e00ff */
[----:B------:R-:W-:Y:S01]  /*5e30*/  MOV R11, UR5 ;  /* 0x00000005000b7c02 */ /* 0x000fe20008000f00 */
[----:B------:R-:W-:Y:S02]  /*5e40*/  IMAD.U32 R10, RZ, RZ, UR4 ;  /* 0x00000004ff0a7e24 */ /* 0x000fe4000f8e00ff */
[----:B------:R-:W-:Y:S07]  /*5e50*/  LEPC R20, `(.L_x_103) ;  /* 0x000000001014794e */ /* 0x000fee0000000000 */
[----:B---345:R-:W-:Y:S05]  /*5e60*/  CALL.ABS.NOINC R14 ;  /* 0x000000000e007343 */ /* 0x038fea0003c00000 */
.L_x_103:
[----:B------:R-:W1:Y:S01]  /*5e70*/  LDCU.64 UR8, c[0x4][0x80] ;  /* 0x01001000ff0877ac */ /* 0x000e620008000a00 */
[----:B------:R-:W2:Y:S01]  /*5e80*/  LDC.64 R2, c[0x4][R2] ;  /* 0x0100000002027b82 */ /* 0x000ea20000000a00 */
[----:B------:R-:W-:Y:S02]  /*5e90*/  HFMA2 R12, -RZ, RZ, 0, 5.9604644775390625e-08 ;  /* 0x00000001ff0c7431 */ /* 0x000fe400000001ff */
[----:B------:R-:W-:Y:S02]  /*5ea0*/  IMAD.MOV.U32 R8, RZ, RZ, 0x70 ;  /* 0x00000070ff087424 */ /* 0x000fe400078e00ff */
[----:B------:R-:W-:Y:S01]  /*5eb0*/  IMAD.MOV.U32 R13, RZ, RZ, RZ ;  /* 0x000000ffff0d7224 */ /* 0x000fe200078e00ff */
[----:B------:R-:W3:Y:S01]  /*5ec0*/  LDCU.64 UR6, c[0x4][0x88] ;  /* 0x01001100ff0677ac */ /* 0x000ee20008000a00 */
[----:B------:R-:W4:Y:S01]  /*5ed0*/  LDCU.64 UR4, c[0x4][0x8] ;  /* 0x01000100ff0477ac */ /* 0x000f220008000a00 */
[----:B-1----:R-:W-:Y:S02]  /*5ee0*/  MOV R4, UR8 ;  /* 0x0000000800047c02 */ /* 0x002fe40008000f00 */
[----:B------:R-:W-:Y:S02]  /*5ef0*/  MOV R5, UR9 ;  /* 0x0000000900057c02 */ /* 0x000fe40008000f00 */
[----:B---3--:R-:W-:Y:S01]  /*5f00*/  MOV R7, UR7 ;  /* 0x0000000700077c02 */ /* 0x008fe20008000f00 */
[----:B------:R-:W-:Y:S01]  /*5f10*/  IMAD.U32 R6, RZ, RZ, UR6 ;  /* 0x00000006ff067e24 */ /* 0x000fe2000f8e00ff */
[----:B----4-:R-:W-:Y:S01]  /*5f20*/  MOV R11, UR5 ;  /* 0x00000005000b7c02 */ /* 0x010fe20008000f00 */
[----:B------:R-:W-:Y:S02]  /*5f30*/  IMAD.U32 R10, RZ, RZ, UR4 ;  /* 0x00000004ff0a7e24 */ /* 0x000fe4000f8e00ff */
[----:B------:R-:W-:Y:S07]  /*5f40*/  LEPC R20, `(.L_x_102) ;  /* 0x000000001014794e */ /* 0x000fee0000000000 */
[----:B--2---:R-:W-:Y:S05]  /*5f50*/  CALL.ABS.NOINC R2 ;  /* 0x0000000002007343 */ /* 0x004fea0003c00000 */
.L_x_102:
[----:B------:R-:W-:Y:S05]  /*5f60*/  BSYNC.RECONVERGENT B6 ;  /* 0x0000000000067941 */ /* 0x000fea0003800200 */
.L_x_101:
[----:B------:R-:W-:Y:S02]  /*5f70*/  R2UR UR6, R149 ;  /* 0x00000000950672ca */ /* 0x000fe400000e0000 */
[----:B------:R-:W-:Y:S02]  /*5f80*/  R2UR UR5, R162 ;  /* 0x00000000a20572ca */ /* 0x000fe400000e0000 */
[----:B------:R-:W-:Y:S02]  /*5f90*/  R2UR UR4, R161 ;  /* 0x00000000a10472ca */ /* 0x000fe400000e0000 */
[----:B------:R-:W-:Y:S02]  /*5fa0*/  ISETP.NE.U32.AND P4, PT, R142, RZ, PT ;  /* 0x000000ff8e00720c */ /* 0x000fe40003f85070 */
[----:B------:R-:W-:Y:S02]  /*5fb0*/  ISETP.NE.U32.AND P2, PT, RZ, UR54, PT ;  /* 0x00000036ff007c0c */ /* 0x000fe4000bf45070 */
[----:B------:R-:W-:Y:S02]  /*5fc0*/  ISETP.NE.AND.EX P4, PT, R143, RZ, PT, P4 ;  /* 0x000000ff8f00720c */ /* 0x000fe40003f85340 */
[----:B------:R-:W-:Y:S01]  /*5fd0*/  ISETP.NE.AND.EX P2, PT, RZ, UR55, PT, P2 ;  /* 0x00000037ff007c0c */ /* 0x000fe2000bf45320 */
[----:B------:R-:W-:Y:S02]  /*5fe0*/  UISETP.NE.AND UP2, UPT, UR6, URZ, UPT ;  /* 0x000000ff0600728c */ /* 0x000fe4000bf45270 */
[----:B------:R-:W-:Y:S04]  /*5ff0*/  UISETP.NE.U32.AND UP0, UPT, UR5, URZ, UPT ;  /* 0x000000ff0500728c */ /* 0x000fe8000bf05070 */
[----:B------:R-:W-:Y:S01]  /*6000*/  UISETP.NE.AND.EX UP1, UPT, UR4, URZ, UPT, UP0 ;  /* 0x000000ff0400728c */ /* 0x000fe2000bf25300 */
[----:B------:R-:W-:Y:S01]  /*6010*/  PLOP3.LUT P1, PT, PT, PT, UP2, 0x80, 0x8 ;  /* 0x000000000008781c */ /* 0x000fe20003f2f028 */
[----:B------:R-:W-:Y:S03]  /*6020*/  UPLOP3.LUT UP0, UPT, UPT, UPT, UPT, 0x40, 0x4 ;  /* 0x000000000004789c */ /* 0x000fe60003f0e870 */
[----:B------:R-:W-:Y:S06]  /*6030*/  @UP2 UPLOP3.LUT UP0, UPT, UPT, UPT, UP1, 0x80, 0x8 ;  /* 0x000000000008289c */ /* 0x000fec0003f0f010 */
[----:B------:R-:W-:Y:S01]  /*6040*/  PLOP3.LUT P0, PT, PT, PT, UP0, 0x80, 0x8 ;  /* 0x000000000008781c */ /* 0x000fe20003f0f008 */
[----:B------:R-:W-:Y:S01]  /*6050*/  @!UPT UIADD3 URZ, UPT, UPT, URZ, URZ, URZ ;  /* 0x000000fffffff290 */ /* 0x000fe2000fffe0ff */
[----:B------:R-:W-:Y:S11]  /*6060*/  BRA.U !UP1, `(.L_x_104) ;  /* 0x0000000109407547 */ /* 0x000ff6000b800000 */
[----:B------:R-:W-:Y:S01]  /*6070*/  UISETP.NE.U32.AND UP0, UPT, UR54, URZ, UPT ;  /* 0x000000ff3600728c */ /* 0x000fe2000bf05070 */
[----:B------:R-:W-:Y:S01]  /*6080*/  R2UR UR6, R162 ;  /* 0x00000000a20672ca */ /* 0x000fe200000e0000 */
[----:B------:R-:W2:Y:S01]  /*6090*/  LDCU.64 UR8, c[0x0][0x358] ;  /* 0x00006b00ff0877ac */ /* 0x000ea20008000a00 */
[----:B------:R-:W-:Y:S02]  /*60a0*/  HFMA2 R146, -RZ, RZ, 0, 5.9604644775390625e-08 ;  /* 0x00000001ff927431 */ /* 0x000fe400000001ff */
[----:B-1----:R-:W-:Y:S01]  /*60b0*/  IMAD.MOV.U32 R0, RZ, RZ, 0x1 ;  /* 0x00000001ff007424 */ /* 0x002fe200078e00ff */
[----:B------:R-:W-:Y:S06]  /*60c0*/  UISETP.NE.AND.EX UP0, UPT, UR55, URZ, UPT, UP0 ;  /* 0x000000ff3700728c */ /* 0x000fec000bf05300 */
[----:B------:R-:W-:Y:S05]  /*60d0*/  PLOP3.LUT P3, PT, PT, PT, UP0, 0x80, 0x8 ;  /* 0x000000000008781c */ /* 0x000fea0003f6f008 */
[----:B------:R-:W1:Y:S01]  /*60e0*/  @UP0 LDCU.64 UR4, c[0x0][0x888] ;  /* 0x00011100ff0407ac */ /* 0x000e620008000a00 */
[----:B------:R-:W-:Y:S07]  /*60f0*/  @UP0 UIMAD UR6, UR36, UR6, URZ ;  /* 0x00000006240602a4 */ /* 0x000fee000f8e02ff */
[----:B------:R-:W-:Y:S01]  /*6100*/  @!P3 PRMT R146, R0, 0x7610, R146 ;  /* 0x000076100092b816 */ /* 0x000fe20000000092 */
[----:B-1----:R-:W-:Y:S06]  /*6110*/  @UP0 UIMAD.WIDE UR4, UR6, 0x4, UR4 ;  /* 0x00000004060408a5 */ /* 0x002fec000f8e0204 */
[----:B------:R-:W-:Y:S02]  /*6120*/  IMAD.U32 R2, RZ, RZ, UR4 ;  /* 0x00000004ff027e24 */ /* 0x000fe4000f8e00ff */
[----:B------:R-:W-:Y:S03]  /*6130*/  IMAD.U32 R3, RZ, RZ, UR5 ;  /* 0x00000005ff037e24 */ /* 0x000fe6000f8e00ff */
[----:B------:R-:W1:Y:S02]  /*6140*/  @!UP0 LDCU UR4, c[0x0][0x880] ;  /* 0x00011000ff0487ac */ /* 0x000e640008000800 */
[----:B--2--5:R2:W5:Y:S02]  /*6150*/  @P3 LDG.E R73, desc[UR8][R2.64] ;  /* 0x0000000802493981 */ /* 0x024564000c1e1900 */
[----:B-12---:R-:W-:Y:S02]  /*6160*/  @!P3 MOV R73, UR4 ;  /* 0x000000040049bc02 */ /* 0x006fe40008000f00 */
.L_x_104:
[----:B------:R-:W-:Y:S05]  /*6170*/  @!P4 BRA `(.L_x_105) ;  /* 0x000000000024c947 */ /* 0x000fea0003800000 */
[----:B------:R-:W-:Y:S01]  /*6180*/  ISETP.NE.U32.AND P3, PT, R140, RZ, PT ;  /* 0x000000ff8c00720c */ /* 0x000fe20003f65070 */
[----:B------:R-:W2:Y:S03]  /*6190*/  LDCU.64 UR4, c[0x0][0x358] ;  /* 0x00006b00ff0477ac */ /* 0x000ea60008000a00 */
[----:B------:R-:W-:Y:S11]  /*61a0*/  ISETP.NE.AND.EX P3, PT, R141, RZ, PT, P3 ;  /* 0x000000ff8d00720c */ /* 0x000ff60003f65330 */
[----:B------:R-:W-:Y:S02]  /*61b0*/  @!UPT UIADD3 URZ, UPT, UPT, URZ, URZ, URZ ;  /* 0x000000fffffff290 */ /* 0x000fe4000fffe0ff */
[----:B------:R-:W3:Y:S01]  /*61c0*/  @P3 LDC.64 R2, c[0x0][0x8a8] ;  /* 0x00022a00ff023b82 */ /* 0x000ee20000000a00 */
[----:B-1----:R-:W-:Y:S04]  /*61d0*/  @P3 IMAD R0, R142, UR36, RZ ;  /* 0x000000248e003c24 */ /* 0x002fe8000f8e02ff */
[----:B---3--:R-:W-:Y:S05]  /*61e0*/  @P3 IMAD.WIDE R2, R0, 0x4, R2 ;  /* 0x0000000400023825 */ /* 0x008fea00078e0202 */
[----:B--2--5:R2:W5:Y:S02]  /*61f0*/  @P3 LDG.E R70, desc[UR4][R2.64] ;  /* 0x0000000402463981 */ /* 0x024564000c1e1900 */
[----:B--2---:R-:W3:Y:S02]  /*6200*/  @!P3 LDC R70, c[0x0][0x8a0] ;  /* 0x00022800ff46bb82 */ /* 0x004ee40000000800 */
.L_x_105:
[----:B-----5:R-:W-:Y:S01]  /*6210*/  FSETP.NEU.AND P3, PT, R73, RZ, PT ;  /* 0x000000ff4900720b */ /* 0x020fe20003f6d000 */
[----:B------:R-:W-:Y:S01]  /*6220*/  IMAD.SHL.U32 R165, R144, 0x2, RZ ;  /* 0x0000000290a57824 */ /* 0x000fe200078e00ff */
[----:B------:R-:W-:Y:S01]  /*6230*/  SEL R5, RZ, 0xffffffff, P2 ;  /* 0xffffffffff057807 */ /* 0x000fe20001000000 */
[----:B------:R-:W-:Y:S01]  /*6240*/  IMAD.SHL.U32 R79, R158, 0x10, RZ ;  /* 0x000000109e4f7824 */ /* 0x000fe200078e00ff */
[----:B------:R-:W-:Y:S01]  /*6250*/  @P1 LOP3.LUT P2, RZ, R146, 0xff, RZ, 0xc0, !PT ;  /* 0x000000ff92ff1812 */ /* 0x000fe2000784c0ff */
[----:B------:R-:W-:Y:S01]  /*6260*/  VIADD R108, R165, UR44 ;  /* 0x0000002ca56c7c36 */ /* 0x000fe20008000000 */
[----:B-1----:R-:W-:Y:S01]  /*6270*/  @P1 SEL R0, RZ, 0xffffffff, P3 ;  /* 0xffffffffff001807 */ /* 0x002fe20001800000 */
[----:B------:R-:W-:Y:S01]  /*6280*/  IMAD.SHL.U32 R85, R159, 0x10, RZ ;  /* 0x000000109f557824 */ /* 0x000fe200078e00ff */
[----:B------:R-:W-:Y:S01]  /*6290*/  LOP3.LUT R157, R157, 0x1, RZ, 0x3c, !PT ;  /* 0x000000019d9d7812 */ /* 0x000fe200078e3cff */
[----:B------:R-:W-:Y:S01]  /*62a0*/  IMAD.IADD R154, R108, 0x1, R79 ;  /* 0x000000016c9a7824 */ /* 0x000fe200078e024f */
[----:B------:R-:W-:Y:S01]  /*62b0*/  @P0 SEL R0, R5, R0, !P2 ;  /* 0x0000000005000207 */ /* 0x000fe20005000000 */
[----:B------:R-:W-:Y:S01]  /*62c0*/  BSSY B1, `(.L_x_106) ;  /* 0x000004f000017945 */ /* 0x000fe20003800000 */
[----:B------:R-:W-:Y:S01]  /*62d0*/  LEA R166, R68, UR44, 0x3 ;  /* 0x0000002c44a67c11 */ /* 0x000fe2000f8e18ff */
[----:B------:R-:W-:Y:S01]  /*62e0*/  IMAD.MOV.U32 R84, RZ, RZ, 0x1 ;  /* 0x00000001ff547424 */ /* 0x000fe200078e00ff */
[----:B------:R-:W-:Y:S01]  /*62f0*/  @P1 LOP3.LUT R0, R0, 0x1, RZ, 0xc0, !PT ;  /* 0x0000000100001812 */ /* 0x000fe200078ec0ff */
[----:B------:R-:W-:Y:S01]  /*6300*/  IMAD R71, R68, 0x100, R69 ;  /* 0x0000010044477824 */ /* 0x000fe200078e0245 */
[----:B------:R-:W-:Y:S01]  /*6310*/  SHF.L.U32 R3, R156, 0x1f, RZ ;  /* 0x0000001f9c037819 */ /* 0x000fe200000006ff */
[----:B------:R-:W-:Y:S01]  /*6320*/  IMAD.MOV.U32 R78, RZ, RZ, RZ ;  /* 0x000000ffff4e7224 */ /* 0x000fe200078e00ff */
[----:B------:R-:W-:Y:S02]  /*6330*/  ISETP.NE.U32.OR P6, PT, R0, 0x1, !P1 ;  /* 0x000000010000780c */ /* 0x000fe40004fc5470 */
[----:B------:R-:W-:Y:S02]  /*6340*/  CS2R R138, SRZ ;  /* 0x00000000008a7805 */ /* 0x000fe4000001ff00 */
[----:B------:R-:W-:Y:S02]  /*6350*/  PLOP3.LUT P2, PT, PT, PT, UP1, 0x80, 0x8 ;  /* 0x000000000008781c */ /* 0x000fe40003f4f018 */
[----:B------:R-:W-:Y:S02]  /*6360*/  CS2R R136, SRZ ;  /* 0x0000000000887805 */ /* 0x000fe4000001ff00 */
[----:B------:R-:W-:Y:S02]  /*6370*/  LOP3.LUT P4, R151, R146, 0xff, RZ, 0xc0, !PT ;  /* 0x000000ff92977812 */ /* 0x000fe4000788c0ff */
[----:B------:R-:W-:Y:S02]  /*6380*/  CS2R R130, SRZ ;  /* 0x0000000000827805 */ /* 0x000fe4000001ff00 */
[----:B------:R-:W-:Y:S02]  /*6390*/  SEL R0, RZ, 0xffffffff, P3 ;  /* 0xffffffffff007807 */ /* 0x000fe40001800000 */
[----:B------:R-:W-:Y:S02]  /*63a0*/  CS2R R128, SRZ ;  /* 0x0000000000807805 */ /* 0x000fe4000001ff00 */
[----:B------:R-:W-:Y:S02]  /*63b0*/  P2R R163, PR, RZ, 0x40 ;  /* 0x00000040ffa37803 */ /* 0x000fe40000000000 */
[----:B------:R-:W-:Y:S02]  /*63c0*/  CS2R R122, SRZ ;  /* 0x00000000007a7805 */ /* 0x000fe4000001ff00 */
[----:B------:R-:W-:Y:S02]  /*63d0*/  CS2R R120, SRZ ;  /* 0x0000000000787805 */ /* 0x000fe4000001ff00 */
[----:B------:R-:W-:Y:S02]  /*63e0*/  CS2R R114, SRZ ;  /* 0x0000000000727805 */ /* 0x000fe4000001ff00 */
[----:B------:R-:W-:Y:S02]  /*63f0*/  CS2R R112, SRZ ;  /* 0x0000000000707805 */ /* 0x000fe4000001ff00 */
[----:B------:R-:W-:Y:S02]  /*6400*/  @P6 SHF.L.U32 R2, R157, 0x1f, RZ ;  /* 0x0000001f9d026819 */ /* 0x000fe400000006ff */
[----:B------:R-:W-:Y:S02]  /*6410*/  CS2R R106, SRZ ;  /* 0x00000000006a7805 */ /* 0x000fe4000001ff00 */
[----:B------:R-:W-:Y:S02]  /*6420*/  @P2 SEL R0, R5, R0, !P4 ;  /* 0x0000000005002207 */ /* 0x000fe40006000000 */
[----:B------:R-:W-:Y:S01]  /*6430*/  CS2R R104, SRZ ;  /* 0x0000000000687805 */ /* 0x000fe2000001ff00 */
[----:B------:R-:W1:Y:S01]  /*6440*/  @P6 SYNCS.PHASECHK.TRANS64.TRYWAIT P1, [UR44+0x40], R2 ;  /* 0x00004002ff0065a7 */ /* 0x000e62000802112c */
[----:B------:R-:W-:Y:S02]  /*6450*/  CS2R R98, SRZ ;  /* 0x0000000000627805 */ /* 0x000fe4000001ff00 */
[----:B------:R-:W-:Y:S02]  /*6460*/  LOP3.LUT R0, R0, 0x1, RZ, 0xc0, !PT ;  /* 0x0000000100007812 */ /* 0x000fe400078ec0ff */
[----:B------:R-:W-:Y:S02]  /*6470*/  CS2R R96, SRZ ;  /* 0x0000000000607805 */ /* 0x000fe4000001ff00 */
[----:B------:R-:W-:Y:S02]  /*6480*/  CS2R R90, SRZ ;  /* 0x00000000005a7805 */ /* 0x000fe4000001ff00 */
[----:B------:R-:W-:Y:S02]  /*6490*/  CS2R R88, SRZ ;  /* 0x0000000000587805 */ /* 0x000fe4000001ff00 */
[----:B------:R-:W-:Y:S02]  /*64a0*/  ISETP.NE.U32.AND P5, PT, R0, 0x1, PT ;  /* 0x000000010000780c */ /* 0x000fe40003fa5070 */
[----:B------:R-:W-:Y:S02]  /*64b0*/  CS2R R82, SRZ ;  /* 0x0000000000527805 */ /* 0x000fe4000001ff00 */
[----:B------:R-:W-:Y:S01]  /*64c0*/  CS2R R80, SRZ ;  /* 0x0000000000507805 */ /* 0x000fe2000001ff00 */
[----:B------:R-:W-:Y:S01]  /*64d0*/  IMAD.IADD R164, R108, 0x1, R85 ;  /* 0x000000016ca47824 */ /* 0x000fe200078e0255 */
[----:B------:R-:W-:Y:S01]  /*64e0*/  P2R R86, PR, RZ, 0x20 ;  /* 0x00000020ff567803 */ /* 0x000fe20000000000 */
[----:B------:R-:W-:Y:S01]  /*64f0*/  IMAD.IADD R153, R85, 0x1, R154 ;  /* 0x0000000155997824 */ /* 0x000fe200078e029a */
[----:B------:R2:W4:Y:S01]  /*6500*/  SYNCS.PHASECHK.TRANS64.TRYWAIT P0, [R166+URZ+0xb0], R3 ;  /* 0x0000b003a60075a7 */ /* 0x00052200080011ff */
[----:B-1----:R-:W-:Y:S01]  /*6510*/  @P6 SEL R84, RZ, 0x1, !P1 ;  /* 0x00000001ff546807 */ /* 0x002fe20004800000 */
[----:B--2---:R-:W-:Y:S06]  /*6520*/  @!P6 BRA `(.L_x_107) ;  /* 0x0000000000a0e947 */ /* 0x004fec0003800000 */
[----:B------:R-:W-:Y:S01]  /*6530*/  @P5 IMAD.MOV.U32 R5, RZ, RZ, -0x10 ;  /* 0xfffffff0ff055424 */ /* 0x000fe200078e00ff */
[----:B------:R-:W-:Y:S01]  /*6540*/  ISETP.NE.AND P1, PT, R84, RZ, PT ;  /* 0x000000ff5400720c */ /* 0x000fe20003f25270 */
[----:B------:R-:W-:Y:S01]  /*6550*/  BSSY B0, `(.L_x_108) ;  /* 0x0000010000007945 */ /* 0x000fe20003800000 */
[----:B------:R-:W-:Y:S02]  /*6560*/  ISETP.NE.U32.AND P6, PT, R145, 0x1, PT ;  /* 0x000000019100780c */ /* 0x000fe40003fc5070 */
[----:B------:R-:W-:Y:S02]  /*6570*/  CS2R R90, SRZ ;  /* 0x00000000005a7805 */ /* 0x000fe4000001ff00 */
[----:B------:R-:W-:Y:S02]  /*6580*/  CS2R R88, SRZ ;  /* 0x0000000000587805 */ /* 0x000fe4000001ff00 */
[----:B------:R-:W-:Y:S02]  /*6590*/  CS2R R106, SRZ ;  /* 0x00000000006a7805 */ /* 0x000fe4000001ff00 */
[----:B------:R-:W-:Y:S02]  /*65a0*/  @P5 SEL R5, R5, 0x10, !P6 ;  /* 0x0000001005055807 */ /* 0x000fe40007000000 */
[----:B------:R-:W-:Y:S02]  /*65b0*/  CS2R R104, SRZ ;  /* 0x0000000000687805 */ /* 0x000fe4000001ff00 */
[----:B------:R-:W-:Y:S02]  /*65c0*/  CS2R R122, SRZ ;  /* 0x00000000007a7805 */ /* 0x000fe4000001ff00 */
[----:B------:R-:W-:Y:S01]  /*65d0*/  CS2R R120, SRZ ;  /* 0x0000000000787805 */ /* 0x000fe2000001ff00 */
[----:B------:R-:W-:Y:S02]  /*65e0*/  @P5 IMAD.IADD R6, R108, 0x1, R5 ;  /* 0x000000016c065824 */ /* 0x000fe400078e0205 */
[C---:B------:R-:W-:Y:S02]  /*65f0*/  @P5 IMAD.IADD R4, R5.reuse, 0x1, R164 ;  /* 0x0000000105045824 */ /* 0x040fe400078e02a4 */
[----:B------:R-:W-:Y:S01]  /*6600*/  @P5 IMAD.IADD R2, R5, 0x1, R154 ;  /* 0x0000000105025824 */ /* 0x000fe200078e029a */
[----:B------:R-:W-:Y:S06]  /*6610*/  @P1 BRA `(.L_x_109) ;  /* 0x00000000000c1947 */ /* 0x000fec0003800000 */
[----:B------:R-:W-:Y:S04]  /*6620*/  SHF.L.U32 R7, R157, 0x1f, RZ ;  /* 0x0000001f9d077819 */ /* 0x000fe800000006ff */
[----:B------:R-:W1:Y:S02]  /*6630*/  SYNCS.PHASECHK.TRANS64.TRYWAIT P1, [UR44+0x40], R7 ;  /* 0x00004007ff0075a7 */ /* 0x000e64000802112c */
[----:B-1----:R-:W-:Y:S05]  /*6640*/  @!P1 BRA `(.L_x_110) ;  /* 0x0000005c00909947 */ /* 0x002fea0003800000 */
.L_x_109:
[----:B------:R-:W-:Y:S05]  /*6650*/  BSYNC B0 ;  /* 0x0000000000007941 */ /* 0x000fea0003800000 */
.L_x_108:
[----:B------:R-:W-:Y:S01]  /*6660*/  ISETP.NE.AND P1, PT, R86, RZ, PT ;  /* 0x000000ff5600720c */ /* 0x000fe20003f25270 */
[----:B------:R-:W-:Y:S01]  /*6670*/  IMAD.MOV.U32 R139, RZ, RZ, RZ ;  /* 0x000000ffff8b7224 */ /* 0x000fe200078e00ff */
[----:B------:R-:W-:Y:S02]  /*6680*/  CS2R R136, SRZ ;  /* 0x0000000000887805 */ /* 0x000fe4000001ff00 */
[----:B------:R-:W-:Y:S02]  /*6690*/  CS2R R82, SRZ ;  /* 0x0000000000527805 */ /* 0x000fe4000001ff00 */
[----:B------:R-:W-:Y:S02]  /*66a0*/  CS2R R80, SRZ ;  /* 0x0000000000507805 */ /* 0x000fe4000001ff00 */
[----:B------:R-:W-:Y:S02]  /*66b0*/  CS2R R98, SRZ ;  /* 0x0000000000627805 */ /* 0x000fe4000001ff00 */
[----:B------:R-:W-:Y:S02]  /*66c0*/  CS2R R96, SRZ ;  /* 0x0000000000607805 */ /* 0x000fe4000001ff00 */
[----:B------:R-:W-:Y:S02]  /*66d0*/  CS2R R114, SRZ ;  /* 0x0000000000727805 */ /* 0x000fe4000001ff00 */
[----:B------:R-:W-:Y:S02]  /*66e0*/  CS2R R112, SRZ ;  /* 0x0000000000707805 */ /* 0x000fe4000001ff00 */
[----:B------:R-:W-:Y:S02]  /*66f0*/  CS2R R130, SRZ ;  /* 0x0000000000827805 */ /* 0x000fe4000001ff00 */
[----:B------:R-:W-:Y:S01]  /*6700*/  CS2R R128, SRZ ;  /* 0x0000000000807805 */ /* 0x000fe2000001ff00 */
[----:B------:R-:W-:Y:S01]  /*6710*/  IMAD.MOV.U32 R78, RZ, RZ, 0x1 ;  /* 0x00000001ff4e7424 */ /* 0x000fe200078e00ff */
[----:B------:R2:W2:Y:S01]  /*6720*/  @P1 LDS.128 R88, [R6+0x400] ;  /* 0x0004000006581984 */ /* 0x0004a20000000c00 */
[----:B-1----:R-:W-:Y:S03]  /*6730*/  @P1 IMAD.IADD R0, R5, 0x1, R153 ;  /* 0x0000000105001824 */ /* 0x002fe600078e0299 */
[----:B------:R1:W1:Y:S04]  /*6740*/  @P1 LDS.128 R104, [R4+0x400] ;  /* 0x0004000004681984 */ /* 0x0002680000000c00 */
[----:B------:R1:W1:Y:S04]  /*6750*/  @P1 LDS.128 R120, [R2+0x400] ;  /* 0x0004000002781984 */ /* 0x0002680000000c00 */
[----:B------:R1:W1:Y:S04]  /*6760*/  @P1 LDS.128 R136, [R0+0x400] ;  /* 0x0004000000881984 */ /* 0x0002680000000c00 */
[----:B------:R1:W1:Y:S04]  /*6770*/  @P1 LDS.128 R80, [R165+UR44+0x400] ;  /* 0x0004002ca5501984 */ /* 0x0002680008000c00 */
[----:B------:R1:W1:Y:S04]  /*6780*/  @P1 LDS.128 R96, [R164+0x400] ;  /* 0x00040000a4601984 */ /* 0x0002680000000c00 */
[----:B------:R1:W1:Y:S04]  /*6790*/  @P1 LDS.128 R112, [R154+0x400] ;  /* 0x000400009a701984 */ /* 0x0002680000000c00 */
[----:B------:R1:W1:Y:S02]  /*67a0*/  @P1 LDS.128 R128, [R153+0x400] ;  /* 0x0004000099801984 */ /* 0x0002640000000c00 */
.L_x_107:
[----:B------:R-:W-:Y:S05]  /*67b0*/  BSYNC B1 ;  /* 0x0000000000017941 */ /* 0x000fea0003800000 */
.L_x_106:
[----:B-1----:R-:W-:Y:S04]  /*67c0*/  SHF.R.U32.HI R0, RZ, 0x15, R71 ;  /* 0x00000015ff007819 */ /* 0x002fe80000011647 */
[----:B------:R-:W-:Y:S01]  /*67d0*/  LOP3.LUT P1, RZ, R0, 0x3, R147, 0x48, !PT ;  /* 0x0000000300ff7812 */ /* 0x000fe20007824893 */
[----:B------:R-:W-:Y:S01]  /*67e0*/  @!UPT UIADD3 URZ, UPT, UPT, URZ, URZ, URZ ;  /* 0x000000fffffff290 */ /* 0x000fe2000fffe0ff */
[----:B----4-:R-:W-:Y:S11]  /*67f0*/  @P0 BRA `(.L_x_111) ;  /* 0x0000000000080947 */ /* 0x010ff60003800000 */
[----:B------:R-:W1:Y:S02]  /*6800*/  SYNCS.PHASECHK.TRANS64.TRYWAIT P0, [R166+URZ+0xb0], R3 ;  /* 0x0000b003a60075a7 */ /* 0x000e6400080011ff */
[----:B-1----:R-:W-:Y:S05]  /*6810*/  @!P0 BRA `(.L_x_112) ;  /* 0x0000005c00348947 */ /* 0x002fea0003800000 */
.L_x_111:
[----:B------:R-:W-:Y:S05]  /*6820*/  @!P1 BRA `(.L_x_113) ;  /* 0x0000000000409947 */ /* 0x000fea0003800000 */
[----:B------:R-:W4:Y:S01]  /*6830*/  LDCU.64 UR8, c[0x4][0x70] ;  /* 0x01000e00ff0877ac */ /* 0x000f220008000a00 */
[----:B-1----:R-:W-:Y:S01]  /*6840*/  MOV R3, 0x0 ;  /* 0x0000000000037802 */ /* 0x002fe20000000f00 */
[----:B------:R-:W-:Y:S02]  /*6850*/  HFMA2 R12, -RZ, RZ, 0, 5.9604644775390625e-08 ;  /* 0x00000001ff0c7431 */ /* 0x000fe400000001ff */
[----:B------:R-:W-:Y:S02]  /*6860*/  IMAD.MOV.U32 R8, RZ, RZ, 0x192 ;  /* 0x00000192ff087424 */ /* 0x000fe400078e00ff */
[----:B------:R-:W-:Y:S01]  /*6870*/  IMAD.MOV.U32 R13, RZ, RZ, RZ ;  /* 0x000000ffff0d7224 */ /* 0x000fe200078e00ff */
[----:B------:R-:W1:Y:S01]  /*6880*/  LDCU.64 UR6, c[0x4][0x78] ;  /* 0x01000f00ff0677ac */ /* 0x000e620008000a00 */
[----:B------:R-:W3:Y:S01]  /*6890*/  LDC.64 R2, c[0x4][R3] ;  /* 0x0100000003027b82 */ /* 0x000ee20000000a00 */
[----:B------:R-:W5:Y:S01]  /*68a0*/  LDCU.64 UR4, c[0x4][0x10] ;  /* 0x01000200ff0477ac */ /* 0x000f620008000a00 */
[----:B----4-:R-:W-:Y:S01]  /*68b0*/  MOV R5, UR9 ;  /* 0x0000000900057c02 */ /* 0x010fe20008000f00 */
[----:B------:R-:W-:Y:S01]  /*68c0*/  IMAD.U32 R4, RZ, RZ, UR8 ;  /* 0x00000008ff047e24 */ /* 0x000fe2000f8e00ff */
[----:B-1----:R-:W-:Y:S01]  /*68d0*/  MOV R7, UR7 ;  /* 0x0000000700077c02 */ /* 0x002fe20008000f00 */
[----:B--2---:R-:W-:Y:S01]  /*68e0*/  IMAD.U32 R6, RZ, RZ, UR6 ;  /* 0x00000006ff067e24 */ /* 0x004fe2000f8e00ff */
[----:B-----5:R-:W-:Y:S01]  /*68f0*/  MOV R11, UR5 ;  /* 0x00000005000b7c02 */ /* 0x020fe20008000f00 */
[----:B------:R-:W-:Y:S02]  /*6900*/  IMAD.U32 R10, RZ, RZ, UR4 ;  /* 0x00000004ff0a7e24 */ /* 0x000fe4000f8e00ff */
[----:B------:R-:W-:Y:S07]  /*6910*/  LEPC R20, `(.L_x_113) ;  /* 0x000000001014794e */ /* 0x000fee0000000000 */
[----:B---3--:R-:W-:Y:S05]  /*6920*/  CALL.ABS.NOINC R2 ;  /* 0x0000000002007343 */ /* 0x008fea0003c00000 */
.L_x_113:
[----:B------:R-:W-:Y:S05]  /*6930*/  WARPSYNC.ALL ;  /* 0x0000000000007948 */ /* 0x000fea0003800000 */
[----:B------:R-:W-:Y:S01]  /*6940*/  R2UR UR4, R71 ;  /* 0x00000000470472ca */ /* 0x000fe200000e0000 */
[--C-:B------:R-:W-:Y:S01]  /*6950*/  HADD2.F32 R72, -RZ, R80.reuse.H0_H0 ;  /* 0x20000050ff487230 */ /* 0x100fe20000004100 */
[----:B------:R-:W-:Y:S01]  /*6960*/  MOV R87, 0xfffffff0 ;  /* 0xfffffff000577802 */ /* 0x000fe20000000f00 */
[----:B------:R-:W-:Y:S01]  /*6970*/  HADD2.F32 R75, -RZ, R80.H1_H1 ;  /* 0x30000050ff4b7230 */ /* 0x000fe20000004100 */
[----:B------:R-:W-:Y:S01]  /*6980*/  ISETP.NE.U32.AND P6, PT, R145, 0x1, PT ;  /* 0x000000019100780c */ /* 0x000fe20003fc5070 */
[----:B------:R-:W-:Y:S01]  /*6990*/  HADD2.F32 R74, -RZ, R81.H1_H1 ;  /* 0x30000051ff4a7230 */ /* 0x000fe20000004100 */
[----:B------:R-:W-:Y:S01]  /*69a0*/  ISETP.NE.AND P0, PT, R160, RZ, PT ;  /* 0x000000ffa000720c */ /* 0x000fe20003f05270 */
[--C-:B------:R-:W-:Y:S01]  /*69b0*/  HADD2.F32 R77, -RZ, R99.reuse.H0_H0 ;  /* 0x20000063ff4d7230 */ /* 0x100fe20000004100 */
[----:B------:R-:W-:Y:S01]  /*69c0*/  SEL R87, R87, 0x10, !P6 ;  /* 0x0000001057577807 */ /* 0x000fe20007000000 */
[----:B------:R-:W-:Y:S01]  /*69d0*/  HADD2.F32 R76, -RZ, R99.H1_H1 ;  /* 0x30000063ff4c7230 */ /* 0x000fe20000004100 */
[----:B------:R-:W-:Y:S02]  /*69e0*/  BSSY.RECONVERGENT B0, `(.L_x_114) ;  /* 0x00000fb000007945 */ /* 0x000fe40003800200 */
[----:B------:R-:W-:Y:S01]  /*69f0*/  IADD3 R167, PT, PT, R108, R87, RZ ;  /* 0x000000576ca77210 */ /* 0x000fe20007ffe0ff */
[----:B--2---:R-:W3:Y:S01]  /*6a00*/  LDTM.x64 R4, tmem[UR4] ;  /* 0x00000004000479ee */ /* 0x004ee20008340000 */
[C---:B------:R-:W-:Y:S02]  /*6a10*/  IADD3 R168, PT, PT, R87.reuse, R164, RZ ;  /* 0x000000a457a87210 */ /* 0x040fe40007ffe0ff */
[C---:B------:R-:W-:Y:S02]  /*6a20*/  IADD3 R170, PT, PT, R87.reuse, R154, RZ ;  /* 0x0000009a57aa7210 */ /* 0x040fe40007ffe0ff */
[----:B------:R-:W-:Y:S01]  /*6a30*/  IADD3 R169, PT, PT, R87, R153, RZ ;  /* 0x0000009957a97210 */ /* 0x000fe20007ffe0ff */
[C---:B---3--:R-:W-:Y:S01]  /*6a40*/  FMUL R0, R70.reuse, R4 ;  /* 0x0000000446007220 */ /* 0x048fe20000400000 */
[C---:B------:R-:W-:Y:S01]  /*6a50*/  FMUL R2, R70.reuse, R5 ;  /* 0x0000000546027220 */ /* 0x040fe20000400000 */
[C---:B-1----:R-:W-:Y:S01]  /*6a60*/  FMUL R3, R70.reuse, R6 ;  /* 0x0000000646037220 */ /* 0x042fe20000400000 */
[C---:B------:R-:W-:Y:S01]  /*6a70*/  FMUL R7, R70.reuse, R7 ;  /* 0x0000000746077220 */ /* 0x040fe20000400000 */
[C---:B------:R-:W-:Y:S01]  /*6a80*/  FFMA R0, R73.reuse, R72, R0 ;  /* 0x0000004849007223 */ /* 0x040fe20000000000 */
[----:B------:R-:W-:Y:S02]  /*6a90*/  HADD2.F32 R72, -RZ, R81.H0_H0 ;  /* 0x20000051ff487230 */ /* 0x000fe40000004100 */
[C---:B------:R-:W-:Y:S01]  /*6aa0*/  FFMA R2, R73.reuse, R75, R2 ;  /* 0x0000004b49027223 */ /* 0x040fe20000000002 */
[--C-:B------:R-:W-:Y:S02]  /*6ab0*/  HADD2.F32 R75, -RZ, R82.reuse.H0_H0 ;  /* 0x20000052ff4b7230 */ /* 0x100fe40000004100 */
[C---:B------:R-:W-:Y:S01]  /*6ac0*/  FMUL R4, R70.reuse, R8 ;  /* 0x0000000846047220 */ /* 0x040fe20000400000 */
[----:B------:R-:W-:Y:S01]  /*6ad0*/  FMUL R5, R70, R9 ;  /* 0x0000000946057220 */ /* 0x000fe20000400000 */
[C---:B------:R-:W-:Y:S01]  /*6ae0*/  FFMA R3, R73.reuse, R72, R3 ;  /* 0x0000004849037223 */ /* 0x040fe20000000003 */
[----:B------:R-:W-:Y:S01]  /*6af0*/  HADD2.F32 R72, -RZ, R82.H1_H1 ;  /* 0x30000052ff487230 */ /* 0x000fe20000004100 */
[----:B------:R-:W-:Y:S01]  /*6b00*/  F2FP.F16.F32.PACK_AB R92, R2, R0 ;  /* 0x00000000025c723e */ /* 0x000fe200000000ff */
[C---:B------:R-:W-:Y:S01]  /*6b10*/  FFMA R7, R73.reuse, R74, R7 ;  /* 0x0000004a49077223 */ /* 0x040fe20000000007 */
[C---:B------:R-:W-:Y:S01]  /*6b20*/  FFMA R4, R73.reuse, R75, R4 ;  /* 0x0000004b49047223 */ /* 0x040fe20000000004 */
[--C-:B------:R-:W-:Y:S02]  /*6b30*/  HADD2.F32 R74, -RZ, R83.reuse.H0_H0 ;  /* 0x20000053ff4a7230 */ /* 0x100fe40000004100 */
[----:B------:R-:W-:Y:S01]  /*6b40*/  FFMA R5, R73, R72, R5 ;  /* 0x0000004849057223 */ /* 0x000fe20000000005 */
[C---:B------:R-:W-:Y:S01]  /*6b50*/  FMUL R6, R70.reuse, R10 ;  /* 0x0000000a46067220 */ /* 0x040fe20000400000 */
[----:B------:R-:W-:Y:S01]  /*6b60*/  HADD2.F32 R72, -RZ, R83.H1_H1 ;  /* 0x30000053ff487230 */ /* 0x000fe20000004100 */
[----:B------:R-:W-:Y:S01]  /*6b70*/  F2FP.F16.F32.PACK_AB R93, R7, R3 ;  /* 0x00000003075d723e */ /* 0x000fe200000000ff */
[C---:B------:R-:W-:Y:S01]  /*6b80*/  FMUL R11, R70.reuse, R11 ;  /* 0x0000000b460b7220 */ /* 0x040fe20000400000 */
[----:B------:R-:W-:Y:S01]  /*6b90*/  F2FP.F16.F32.PACK_AB R94, R5, R4 ;  /* 0x00000004055e723e */ /* 0x000fe200000000ff */
[C---:B------:R-:W-:Y:S01]  /*6ba0*/  FFMA R6, R73.reuse, R74, R6 ;  /* 0x0000004a49067223 */ /* 0x040fe20000000006 */
[C---:B------:R-:W-:Y:S01]  /*6bb0*/  FMUL R8, R70.reuse, R12 ;  /* 0x0000000c46087220 */ /* 0x040fe20000400000 */
[----:B------:R-:W-:Y:S01]  /*6bc0*/  FFMA R11, R73, R72, R11 ;  /* 0x00000048490b7223 */ /* 0x000fe2000000000b */
[--C-:B------:R-:W-:Y:S02]  /*6bd0*/  HADD2.F32 R72, -RZ, R88.reuse.H0_H0 ;  /* 0x20000058ff487230 */ /* 0x100fe40000004100 */
[C---:B------:R-:W-:Y:S01]  /*6be0*/  FMUL R9, R70.reuse, R13 ;  /* 0x0000000d46097220 */ /* 0x040fe20000400000 */
[----:B------:R-:W-:Y:S02]  /*6bf0*/  HADD2.F32 R74, -RZ, R88.H1_H1 ;  /* 0x30000058ff4a7230 */ /* 0x000fe40000004100 */
[C---:B------:R-:W-:Y:S01]  /*6c00*/  FMUL R10, R70.reuse, R14 ;  /* 0x0000000e460a7220 */ /* 0x040fe20000400000 */
[--C-:B------:R-:W-:Y:S01]  /*6c10*/  HADD2.F32 R75, -RZ, R89.reuse.H0_H0 ;  /* 0x20000059ff4b7230 */ /* 0x100fe20000004100 */
[----:B------:R-:W-:Y:S01]  /*6c20*/  F2FP.F16.F32.PACK_AB R95, R11, R6 ;  /* 0x000000060b5f723e */ /* 0x000fe200000000ff */
[C---:B------:R-:W-:Y:S01]  /*6c30*/  FFMA R8, R73.reuse, R72, R8 ;  /* 0x0000004849087223 */ /* 0x040fe20000000008 */
[----:B------:R-:W-:Y:S02]  /*6c40*/  HADD2.F32 R72, -RZ, R89.H1_H1 ;  /* 0x30000059ff487230 */ /* 0x000fe40000004100 */
[C---:B------:R-:W-:Y:S01]  /*6c50*/  FFMA R9, R73.reuse, R74, R9 ;  /* 0x0000004a49097223 */ /* 0x040fe20000000009 */
[----:B------:R-:W-:Y:S01]  /*6c60*/  FFMA R10, R73, R75, R10 ;  /* 0x0000004b490a7223 */ /* 0x000fe2000000000a */
[----:B------:R1:W-:Y:S01]  /*6c70*/  STS.128 [R165+UR44+0x400], R92 ;  /* 0x0004005ca5007988 */ /* 0x0003e20008000c2c */
[C---:B------:R-:W-:Y:S01]  /*6c80*/  FMUL R15, R70.reuse, R15 ;  /* 0x0000000f460f7220 */ /* 0x040fe20000400000 */
[--C-:B------:R-:W-:Y:S01]  /*6c90*/  HADD2.F32 R75, -RZ, R90.reuse.H0_H0 ;  /* 0x2000005aff4b7230 */ /* 0x100fe20000004100 */
[----:B------:R-:W-:Y:S01]  /*6ca0*/  F2FP.F16.F32.PACK_AB R100, R9, R8 ;  /* 0x000000080964723e */ /* 0x000fe200000000ff */
[----:B------:R-:W-:Y:S02]  /*6cb0*/  HADD2.F32 R74, -RZ, R90.H1_H1 ;  /* 0x3000005aff4a7230 */ /* 0x000fe40000004100 */
[----:B------:R-:W-:Y:S01]  /*6cc0*/  FFMA R15, R73, R72, R15 ;  /* 0x00000048490f7223 */ /* 0x000fe2000000000f */
[C---:B------:R-:W-:Y:S01]  /*6cd0*/  FMUL R12, R70.reuse, R16 ;  /* 0x00000010460c7220 */ /* 0x040fe20000400000 */
[C---:B------:R-:W-:Y:S01]  /*6ce0*/  FMUL R13, R70.reuse, R17 ;  /* 0x00000011460d7220 */ /* 0x040fe20000400000 */
[--C-:B------:R-:W-:Y:S02]  /*6cf0*/  HADD2.F32 R72, -RZ, R91.reuse.H0_H0 ;  /* 0x2000005bff487230 */ /* 0x100fe40000004100 */
[C---:B------:R-:W-:Y:S01]  /*6d00*/  FMUL R14, R70.reuse, R18 ;  /* 0x00000012460e7220 */ /* 0x040fe20000400000 */
[----:B------:R-:W-:Y:S01]  /*6d10*/  F2FP.F16.F32.PACK_AB R101, R15, R10 ;  /* 0x0000000a0f65723e */ /* 0x000fe200000000ff */
[C---:B------:R-:W-:Y:S01]  /*6d20*/  FFMA R12, R73.reuse, R75, R12 ;  /* 0x0000004b490c7223 */ /* 0x040fe2000000000c */
[C---:B------:R-:W-:Y:S01]  /*6d30*/  FFMA R13, R73.reuse, R74, R13 ;  /* 0x0000004a490d7223 */ /* 0x040fe2000000000d */
[----:B------:R-:W-:Y:S01]  /*6d40*/  FFMA R14, R73, R72, R14 ;  /* 0x00000048490e7223 */ /* 0x000fe2000000000e */
[----:B------:R-:W-:Y:S02]  /*6d50*/  HADD2.F32 R74, -RZ, R91.H1_H1 ;  /* 0x3000005bff4a7230 */ /* 0x000fe40000004100 */
[C---:B------:R-:W-:Y:S01]  /*6d60*/  FMUL R19, R70.reuse, R19 ;  /* 0x0000001346137220 */ /* 0x040fe20000400000 */
[--C-:B------:R-:W-:Y:S01]  /*6d70*/  HADD2.F32 R72, -RZ, R96.reuse.H0_H0 ;  /* 0x20000060ff487230 */ /* 0x100fe20000004100 */
[----:B------:R-:W-:Y:S01]  /*6d80*/  F2FP.F16.F32.PACK_AB R102, R13, R12 ;  /* 0x0000000c0d66723e */ /* 0x000fe200000000ff */
[C---:B------:R-:W-:Y:S01]  /*6d90*/  FMUL R16, R70.reuse, R20 ;  /* 0x0000001446107220 */ /* 0x040fe20000400000 */
[C---:B------:R-:W-:Y:S01]  /*6da0*/  FFMA R19, R73.reuse, R74, R19 ;  /* 0x0000004a49137223 */ /* 0x040fe20000000013 */
[----:B------:R-:W-:Y:S02]  /*6db0*/  HADD2.F32 R74, -RZ, R96.H1_H1 ;  /* 0x30000060ff4a7230 */ /* 0x000fe40000004100 */
[C---:B------:R-:W-:Y:S01]  /*6dc0*/  FMUL R17, R70.reuse, R21 ;  /* 0x0000001546117220 */ /* 0x040fe20000400000 */
[----:B------:R-:W-:Y:S01]  /*6dd0*/  FFMA R16, R73, R72, R16 ;  /* 0x0000004849107223 */ /* 0x000fe20000000010 */
[--C-:B------:R-:W-:Y:S01]  /*6de0*/  HADD2.F32 R72, -RZ, R97.reuse.H0_H0 ;  /* 0x20000061ff487230 */ /* 0x100fe20000004100 */
[----:B------:R-:W-:Y:S01]  /*6df0*/  F2FP.F16.F32.PACK_AB R103, R19, R14 ;  /* 0x0000000e1367723e */ /* 0x000fe200000000ff */
[----:B------:R-:W-:Y:S01]  /*6e00*/  FFMA R17, R73, R74, R17 ;  /* 0x0000004a49117223 */ /* 0x000fe20000000011 */
[C---:B------:R-:W-:Y:S01]  /*6e10*/  FMUL R18, R70.reuse, R22 ;  /* 0x0000001646127220 */ /* 0x040fe20000400000 */
[C---:B------:R-:W-:Y:S01]  /*6e20*/  FMUL R23, R70.reuse, R23 ;  /* 0x0000001746177220 */ /* 0x040fe20000400000 */
[--C-:B------:R-:W-:Y:S01]  /*6e30*/  HADD2.F32 R75, -RZ, R98.reuse.H0_H0 ;  /* 0x20000062ff4b7230 */ /* 0x100fe20000004100 */
[----:B------:R2:W-:Y:S01]  /*6e40*/  STS.128 [R167+0x400], R100 ;  /* 0x00040064a7007388 */ /* 0x0005e20000000c00 */
[----:B------:R-:W-:Y:S01]  /*6e50*/  F2FP.F16.F32.PACK_AB R108, R17, R16 ;  /* 0x00000010116c723e */ /* 0x000fe200000000ff */
[C---:B------:R-:W-:Y:S01]  /*6e60*/  FFMA R18, R73.reuse, R72, R18 ;  /* 0x0000004849127223 */ /* 0x040fe20000000012 */
[----:B------:R-:W-:Y:S02]  /*6e70*/  HADD2.F32 R72, -RZ, R97.H1_H1 ;  /* 0x30000061ff487230 */ /* 0x000fe40000004100 */
[C---:B------:R-:W-:Y:S01]  /*6e80*/  FMUL R20, R70.reuse, R24 ;  /* 0x0000001846147220 */ /* 0x040fe20000400000 */
[----:B------:R-:W-:Y:S02]  /*6e90*/  HADD2.F32 R74, -RZ, R98.H1_H1 ;  /* 0x30000062ff4a7230 */ /* 0x000fe40000004100 */
[C---:B------:R-:W-:Y:S01]  /*6ea0*/  FMUL R21, R70.reuse, R25 ;  /* 0x0000001946157220 */ /* 0x040fe20000400000 */
[C---:B------:R-:W-:Y:S01]  /*6eb0*/  FMUL R22, R70.reuse, R26 ;  /* 0x0000001a46167220 */ /* 0x040fe20000400000 */
[C---:B------:R-:W-:Y:S01]  /*6ec0*/  FFMA R23, R73.reuse, R72, R23 ;  /* 0x0000004849177223 */ /* 0x040fe20000000017 */
[C---:B------:R-:W-:Y:S01]  /*6ed0*/  FFMA R20, R73.reuse, R75, R20 ;  /* 0x0000004b49147223 */ /* 0x040fe20000000014 */
[C---:B------:R-:W-:Y:S01]  /*6ee0*/  FFMA R21, R73.reuse, R74, R21 ;  /* 0x0000004a49157223 */ /* 0x040fe20000000015 */
[----:B------:R-:W-:Y:S01]  /*6ef0*/  FFMA R22, R73, R77, R22 ;  /* 0x0000004d49167223 */ /* 0x000fe20000000016 */
[C---:B------:R-:W-:Y:S01]  /*6f00*/  FMUL R27, R70.reuse, R27 ;  /* 0x0000001b461b7220 */ /* 0x040fe20000400000 */
[--C-:B------:R-:W-:Y:S01]  /*6f10*/  HADD2.F32 R72, -RZ, R104.reuse.H0_H0 ;  /* 0x20000068ff487230 */ /* 0x100fe20000004100 */
[----:B------:R-:W-:Y:S01]  /*6f20*/  F2FP.F16.F32.PACK_AB R109, R23, R18 ;  /* 0x00000012176d723e */ /* 0x000fe200000000ff */
[C---:B------:R-:W-:Y:S01]  /*6f30*/  FMUL R24, R70.reuse, R28 ;  /* 0x0000001c46187220 */ /* 0x040fe20000400000 */
[----:B------:R-:W-:Y:S01]  /*6f40*/  F2FP.F16.F32.PACK_AB R110, R21, R20 ;  /* 0x00000014156e723e */ /* 0x000fe200000000ff */
[C---:B------:R-:W-:Y:S01]  /*6f50*/  FFMA R27, R73.reuse, R76, R27 ;  /* 0x0000004c491b7223 */ /* 0x040fe2000000001b */
[----:B------:R-:W-:Y:S02]  /*6f60*/  HADD2.F32 R74, -RZ, R104.H1_H1 ;  /* 0x30000068ff4a7230 */ /* 0x000fe40000004100 */
[----:B------:R-:W-:Y:S01]  /*6f70*/  FFMA R24, R73, R72, R24 ;  /* 0x0000004849187223 */ /* 0x000fe20000000018 */
[C---:B------:R-:W-:Y:S01]  /*6f80*/  FMUL R25, R70.reuse, R29 ;  /* 0x0000001d46197220 */ /* 0x040fe20000400000 */
[--C-:B------:R-:W-:Y:S01]  /*6f90*/  HADD2.F32 R75, -RZ, R105.reuse.H0_H0 ;  /* 0x20000069ff4b7230 */ /* 0x100fe20000004100 */
[----:B------:R-:W-:Y:S01]  /*6fa0*/  F2FP.F16.F32.PACK_AB R111, R27, R22 ;  /* 0x000000161b6f723e */ /* 0x000fe200000000ff */
[C---:B------:R-:W-:Y:S01]  /*6fb0*/  FMUL R26, R70.reuse, R30 ;  /* 0x0000001e461a7220 */ /* 0x040fe20000400000 */
[----:B------:R-:W-:Y:S02]  /*6fc0*/  HADD2.F32 R72, -RZ, R105.H1_H1 ;  /* 0x30000069ff487230 */ /* 0x000fe40000004100 */
[C---:B------:R-:W-:Y:S01]  /*6fd0*/  FFMA R25, R73.reuse, R74, R25 ;  /* 0x0000004a49197223 */ /* 0x040fe20000000019 */
[C---:B------:R-:W-:Y:S01]  /*6fe0*/  FMUL R31, R70.reuse, R31 ;  /* 0x0000001f461f7220 */ /* 0x040fe20000400000 */
[----:B------:R3:W-:Y:S01]  /*6ff0*/  STS.128 [R164+0x400], R108 ;  /* 0x0004006ca4007388 */ /* 0x0007e20000000c00 */
[----:B------:R-:W-:Y:S01]  /*7000*/  FFMA R26, R73, R75, R26 ;  /* 0x0000004b491a7223 */ /* 0x000fe2000000001a */
[--C-:B------:R-:W-:Y:S01]  /*7010*/  HADD2.F32 R75, -RZ, R106.reuse.H0_H0 ;  /* 0x2000006aff4b7230 */ /* 0x100fe20000004100 */
[----:B-1----:R-:W-:Y:S01]  /*7020*/  F2FP.F16.F32.PACK_AB R92, R25, R24 ;  /* 0x00000018195c723e */ /* 0x002fe200000000ff */
[----:B------:R-:W-:Y:S01]  /*7030*/  FFMA R31, R73, R72, R31 ;  /* 0x00000048491f7223 */ /* 0x000fe2000000001f */
[C---:B------:R-:W-:Y:S01]  /*7040*/  FMUL R28, R70.reuse, R32 ;  /* 0x00000020461c7220 */ /* 0x040fe20000400000 */
[----:B------:R-:W-:Y:S02]  /*7050*/  HADD2.F32 R72, -RZ, R106.H1_H1 ;  /* 0x3000006aff487230 */ /* 0x000fe40000004100 */
[C---:B------:R-:W-:Y:S01]  /*7060*/  FMUL R29, R70.reuse, R33 ;  /* 0x00000021461d7220 */ /* 0x040fe20000400000 */
[--C-:B------:R-:W-:Y:S01]  /*7070*/  HADD2.F32 R77, -RZ, R107.reuse.H0_H0 ;  /* 0x2000006bff4d7230 */ /* 0x100fe20000004100 */
[----:B------:R-:W-:Y:S01]  /*7080*/  F2FP.F16.F32.PACK_AB R93, R31, R26 ;  /* 0x0000001a1f5d723e */ /* 0x000fe200000000ff */
[C---:B------:R-:W-:Y:S01]  /*7090*/  FFMA R28, R73.reuse, R75, R28 ;  /* 0x0000004b491c7223 */ /* 0x040fe2000000001c */
        /* <DEDUP_REMOVED lines=16> */
[----:B------:R-:W-:Y:S01]  /*71a0*/  HADD2.F32 R72, -RZ, R113.H1_H1 ;  /* 0x30000071ff487230 */ /* 0x000fe20000004100 */
[----:B------:R1:W-:Y:S01]  /*71b0*/  STS.128 [R168+0x400], R92 ;  /* 0x0004005ca8007388 */ /* 0x0003e20000000c00 */
[C---:B------:R-:W-:Y:S01]  /*71c0*/  FMUL R39, R70.reuse, R39 ;  /* 0x0000002746277220 */ /* 0x040fe20000400000 */
[----:B--2---:R-:W-:Y:S01]  /*71d0*/  F2FP.F16.F32.PACK_AB R100, R33, R32 ;  /* 0x000000202164723e */ /* 0x004fe200000000ff */
[C---:B------:R-:W-:Y:S01]  /*71e0*/  FFMA R34, R73.reuse, R75, R34 ;  /* 0x0000004b49227223 */ /* 0x040fe20000000022 */
[--C-:B------:R-:W-:Y:S02]  /*71f0*/  HADD2.F32 R75, -RZ, R114.reuse.H0_H0 ;  /* 0x20000072ff4b7230 */ /* 0x100fe40000004100 */
        /* <DEDUP_REMOVED lines=26> */
[----:B---3--:R-:W-:Y:S01]  /*73a0*/  F2FP.F16.F32.PACK_AB R108, R41, R40 ;  /* 0x00000028296c723e */ /* 0x008fe200000000ff */
        /* <DEDUP_REMOVED lines=9> */
[C---:B------:R-:W-:Y:S01]  /*7440*/  FFMA R45, R73.reuse, R74, R45 ;  /* 0x0000004a492d7223 */ /* 0x040fe2000000002d */
[C---:B------:R-:W-:Y:S01]  /*7450*/  FMUL R46, R70.reuse, R50 ;  /* 0x00000032462e7220 */ /* 0x040fe20000400000 */
[----:B------:R-:W-:Y:S02]  /*7460*/  HADD2.F32 R72, -RZ, R123.H1_H1 ;  /* 0x3000007bff487230 */ /* 0x000fe40000004100 */
[C---:B------:R-:W-:Y:S01]  /*7470*/  FMUL R51, R70.reuse, R51 ;  /* 0x0000003346337220 */ /* 0x040fe20000400000 */
[C---:B------:R-:W-:Y:S01]  /*7480*/  FMUL R48, R70.reuse, R52 ;  /* 0x0000003446307220 */ /* 0x040fe20000400000 */
[C---:B------:R-:W-:Y:S01]  /*7490*/  FFMA R46, R73.reuse, R75, R46 ;  /* 0x0000004b492e7223 */ /* 0x040fe2000000002e */
[--C-:B------:R-:W-:Y:S02]  /*74a0*/  HADD2.F32 R75, -RZ, R128.reuse.H0_H0 ;  /* 0x20000080ff4b7230 */ /* 0x100fe40000004100 */
[C---:B------:R-:W-:Y:S01]  /*74b0*/  FFMA R51, R73.reuse, R72, R51 ;  /* 0x0000004849337223 */ /* 0x040fe20000000033 */
[----:B------:R-:W-:Y:S02]  /*74c0*/  HADD2.F32 R74, -RZ, R128.H1_H1 ;  /* 0x30000080ff4a7230 */ /* 0x000fe40000004100 */
[C---:B------:R-:W-:Y:S01]  /*74d0*/  FMUL R49, R70.reuse, R53 ;  /* 0x0000003546317220 */ /* 0x040fe20000400000 */
[--C-:B------:R-:W-:Y:S02]  /*74e0*/  HADD2.F32 R77, -RZ, R129.reuse.H0_H0 ;  /* 0x20000081ff4d7230 */ /* 0x100fe40000004100 */
[C---:B------:R-:W-:Y:S01]  /*74f0*/  FMUL R50, R70.reuse, R54 ;  /* 0x0000003646327220 */ /* 0x040fe20000400000 */
[----:B------:R-:W-:Y:S02]  /*7500*/  HADD2.F32 R72, -RZ, R129.H1_H1 ;  /* 0x30000081ff487230 */ /* 0x000fe40000004100 */
[C---:B------:R-:W-:Y:S01]  /*7510*/  FMUL R55, R70.reuse, R55 ;  /* 0x0000003746377220 */ /* 0x040fe20000400000 */
[C---:B------:R-:W-:Y:S01]  /*7520*/  FFMA R48, R73.reuse, R75, R48 ;  /* 0x0000004b49307223 */ /* 0x040fe20000000030 */
[C---:B------:R-:W-:Y:S01]  /*7530*/  FFMA R49, R73.reuse, R74, R49 ;  /* 0x0000004a49317223 */ /* 0x040fe20000000031 */
[C---:B------:R-:W-:Y:S01]  /*7540*/  FFMA R50, R73.reuse, R77, R50 ;  /* 0x0000004d49327223 */ /* 0x040fe20000000032 */
[C---:B------:R-:W-:Y:S01]  /*7550*/  FFMA R55, R73.reuse, R72, R55 ;  /* 0x0000004849377223 */ /* 0x040fe20000000037 */
[--C-:B------:R-:W-:Y:S02]  /*7560*/  HADD2.F32 R75, -RZ, R130.reuse.H0_H0 ;  /* 0x20000082ff4b7230 */ /* 0x100fe40000004100 */
[C---:B------:R-:W-:Y:S01]  /*7570*/  FMUL R52, R70.reuse, R56 ;  /* 0x0000003846347220 */ /* 0x040fe20000400000 */
        /* <DEDUP_REMOVED lines=9> */
[----:B------:R-:W-:Y:S01]  /*7610*/  FFMA R59, R73, R74, R59 ;  /* 0x0000004a493b7223 */ /* 0x000fe2000000003b */
[--C-:B------:R-:W-:Y:S02]  /*7620*/  HADD2.F32 R72, -RZ, R136.reuse.H0_H0 ;  /* 0x20000088ff487230 */ /* 0x100fe40000004100 */
[C---:B------:R-:W-:Y:S01]  /*7630*/  FMUL R56, R70.reuse, R60 ;  /* 0x0000003c46387220 */ /* 0x040fe20000400000 */
[----:B------:R-:W-:Y:S02]  /*7640*/  HADD2.F32 R74, -RZ, R136.H1_H1 ;  /* 0x30000088ff4a7230 */ /* 0x000fe40000004100 */
[C---:B------:R-:W-:Y:S01]  /*7650*/  FMUL R57, R70.reuse, R61 ;  /* 0x0000003d46397220 */ /* 0x040fe20000400000 */
[--C-:B------:R-:W-:Y:S02]  /*7660*/  HADD2.F32 R75, -RZ, R137.reuse.H0_H0 ;  /* 0x20000089ff4b7230 */ /* 0x100fe40000004100 */
[C---:B------:R-:W-:Y:S01]  /*7670*/  FMUL R58, R70.reuse, R62 ;  /* 0x0000003e463a7220 */ /* 0x040fe20000400000 */
[----:B------:R-:W-:Y:S01]  /*7680*/  F2FP.F16.F32.PACK_AB R110, R45, R44 ;  /* 0x0000002c2d6e723e */ /* 0x000fe200000000ff */
[----:B------:R-:W-:Y:S01]  /*7690*/  FFMA R56, R73, R72, R56 ;  /* 0x0000004849387223 */ /* 0x000fe20000000038 */
[----:B------:R-:W-:Y:S01]  /*76a0*/  F2FP.F16.F32.PACK_AB R111, R51, R46 ;  /* 0x0000002e336f723e */ /* 0x000fe200000000ff */
[C---:B------:R-:W-:Y:S01]  /*76b0*/  FFMA R57, R73.reuse, R74, R57 ;  /* 0x0000004a49397223 */ /* 0x040fe20000000039 */
[C---:B------:R-:W-:Y:S01]  /*76c0*/  FFMA R58, R73.reuse, R75, R58 ;  /* 0x0000004b493a7223 */ /* 0x040fe2000000003a */
[----:B------:R-:W-:Y:S02]  /*76d0*/  HADD2.F32 R72, -RZ, R137.H1_H1 ;  /* 0x30000089ff487230 */ /* 0x000fe40000004100 */
[C---:B------:R-:W-:Y:S01]  /*76e0*/  FMUL R63, R70.reuse, R63 ;  /* 0x0000003f463f7220 */ /* 0x040fe20000400000 */
[----:B------:R1:W-:Y:S01]  /*76f0*/  STS.128 [R170+0x400], R108 ;  /* 0x0004006caa007388 */ /* 0x0003e20000000c00 */
[--C-:B------:R-:W-:Y:S02]  /*7700*/  HADD2.F32 R75, -RZ, R138.reuse.H0_H0 ;  /* 0x2000008aff4b7230 */ /* 0x100fe40000004100 */
[C---:B------:R-:W-:Y:S01]  /*7710*/  FMUL R60, R70.reuse, R64 ;  /* 0x00000040463c7220 */ /* 0x040fe20000400000 */
[----:B------:R-:W-:Y:S02]  /*7720*/  HADD2.F32 R74, -RZ, R138.H1_H1 ;  /* 0x3000008aff4a7230 */ /* 0x000fe40000004100 */
[C---:B------:R-:W-:Y:S01]  /*7730*/  FMUL R61, R70.reuse, R65 ;  /* 0x00000041463d7220 */ /* 0x040fe20000400000 */
[--C-:B------:R-:W-:Y:S02]  /*7740*/  HADD2.F32 R77, -RZ, R139.reuse.H0_H0 ;  /* 0x2000008bff4d7230 */ /* 0x100fe40000004100 */
[C---:B------:R-:W-:Y:S01]  /*7750*/  FMUL R62, R70.reuse, R66 ;  /* 0x00000042463e7220 */ /* 0x040fe20000400000 */
[----:B------:R-:W-:Y:S02]  /*7760*/  HADD2.F32 R76, -RZ, R139.H1_H1 ;  /* 0x3000008bff4c7230 */ /* 0x000fe40000004100 */
[----:B------:R-:W-:Y:S01]  /*7770*/  FFMA R63, R73, R72, R63 ;  /* 0x00000048493f7223 */ /* 0x000fe2000000003f */
[----:B------:R-:W-:Y:S01]  /*7780*/  FMUL R67, R70, R67 ;  /* 0x0000004346437220 */ /* 0x000fe20000400000 */
[----:B------:R-:W-:Y:S01]  /*7790*/  F2FP.F16.F32.PACK_AB R116, R49, R48 ;  /* 0x000000303174723e */ /* 0x000fe200000000ff */
[----:B------:R-:W-:Y:S01]  /*77a0*/  FFMA R60, R73, R75, R60 ;  /* 0x0000004b493c7223 */ /* 0x000fe2000000003c */
[----:B------:R-:W-:Y:S01]  /*77b0*/  F2FP.F16.F32.PACK_AB R117, R55, R50 ;  /* 0x000000323775723e */ /* 0x000fe200000000ff */
[----:B------:R-:W-:Y:S01]  /*77c0*/  FFMA R61, R73, R74, R61 ;  /* 0x0000004a493d7223 */ /* 0x000fe2000000003d */
[----:B------:R-:W-:Y:S01]  /*77d0*/  F2FP.F16.F32.PACK_AB R118, R53, R52 ;  /* 0x000000343576723e */ /* 0x000fe200000000ff */
[----:B------:R-:W-:Y:S01]  /*77e0*/  FFMA R62, R73, R77, R62 ;  /* 0x0000004d493e7223 */ /* 0x000fe2000000003e */
[----:B------:R-:W-:Y:S01]  /*77f0*/  F2FP.F16.F32.PACK_AB R119, R59, R54 ;  /* 0x000000363b77723e */ /* 0x000fe200000000ff */
[----:B------:R-:W-:Y:S01]  /*7800*/  FFMA R67, R73, R76, R67 ;  /* 0x0000004c49437223 */ /* 0x000fe20000000043 */
[----:B------:R-:W-:Y:S02]  /*7810*/  F2FP.F16.F32.PACK_AB R124, R57, R56 ;  /* 0x00000038397c723e */ /* 0x000fe400000000ff */
[----:B------:R-:W-:Y:S01]  /*7820*/  F2FP.F16.F32.PACK_AB R125, R63, R58 ;  /* 0x0000003a3f7d723e */ /* 0x000fe200000000ff */
[----:B------:R1:W-:Y:S01]  /*7830*/  STS.128 [R153+0x400], R116 ;  /* 0x0004007499007388 */ /* 0x0003e20000000c00 */
[----:B------:R-:W-:Y:S02]  /*7840*/  F2FP.F16.F32.PACK_AB R126, R61, R60 ;  /* 0x0000003c3d7e723e */ /* 0x000fe400000000ff */
[----:B------:R-:W-:Y:S05]  /*7850*/  F2FP.F16.F32.PACK_AB R127, R67, R62 ;  /* 0x0000003e437f723e */ /* 0x000fea00000000ff */
[----:B------:R1:W-:Y:S01]  /*7860*/  STS.128 [R169+0x400], R124 ;  /* 0x0004007ca9007388 */ /* 0x0003e20000000c00 */
[----:B------:R-:W-:Y:S01]  /*7870*/  @!PT LDS RZ, [RZ] ;  /* 0x00000000fffff984 */ /* 0x000fe20000000800 */
[----:B------:R-:W-:Y:S01]  /*7880*/  @!PT LDS RZ, [RZ] ;  /* 0x00000000fffff984 */ /* 0x000fe20000000800 */
[----:B------:R-:W-:Y:S01]  /*7890*/  @!PT LDS RZ, [RZ] ;  /* 0x00000000fffff984 */ /* 0x000fe20000000800 */
[----:B------:R-:W-:Y:S01]  /*78a0*/  @!PT LDS RZ, [RZ] ;  /* 0x00000000fffff984 */ /* 0x000fe20000000800 */
[----:B------:R2:W-:Y:S07]  /*78b0*/  MEMBAR.ALL.CTA ;  /* 0x0000000000007992 */ /* 0x0005ee0000008000 */
[----:B--2---:R-:W2:Y:S02]  /*78c0*/  FENCE.VIEW.ASYNC.S ;  /* 0x00000000000073c6 */ /* 0x004ea40000000000 */
[----:B--2---:R-:W-:Y:S06]  /*78d0*/  BAR.SYNC.DEFER_BLOCKING 0x1, 0x80 ;  /* 0x0042000000007b1d */ /* 0x004fec0000010000 */
[----:B------:R-:W-:Y:S05]  /*78e0*/  @P0 BRA `(.L_x_115) ;  /* 0x0000000000280947 */ /* 0x000fea0003800000 */
[----:B------:R-:W2:Y:S01]  /*78f0*/  LDCU.64 UR6, c[0x0][0x348] ;  /* 0x00006900ff0677ac */ /* 0x000ea20008000a00 */
[----:B------:R-:W-:Y:S01]  /*7900*/  UIADD3 UR4, UPT, UPT, UR44, 0x400, URZ ;  /* 0x000004002c047890 */ /* 0x000fe2000fffe0ff */
[----:B------:R-:W-:Y:S05]  /*7910*/  UMOV UR51, UR36 ;  /* 0x0000002400337c82 */ /* 0x000fea0008000000 */
[----:B------:R-:W-:Y:S04]  /*7920*/  MOV R150, UR4 ;  /* 0x0000000400967c02 */ /* 0x000fe80008000f00 */
[----:B------:R-:W-:Y:S01]  /*7930*/  R2UR UR48, R150 ;  /* 0x00000000963072ca */ /* 0x000fe200000e0000 */
[----:B--2---:R-:W-:Y:S04]  /*7940*/  UIADD3 UR4, UP0, UPT, UR6, 0x680, URZ ;  /* 0x0000068006047890 */ /* 0x004fe8000ff1e0ff */
[----:B------:R-:W-:Y:S09]  /*7950*/  UIADD3.X UR5, UPT, UPT, URZ, UR7, URZ, UP0, !UPT ;  /* 0x00000007ff057290 */ /* 0x000ff200087fe4ff */
[----:B------:R2:W-:Y:S01]  /*7960*/  UTMASTG.3D [UR48], [UR4] ;  /* 0x00000030040073b5 */ /* 0x0005e20008010000 */
[----:B------:R0:W-:Y:S01]  /*7970*/  UTMACMDFLUSH ;  /* 0x00000000000079b7 */ /* 0x0001e20000000000 */
[----:B--2---:R-:W-:Y:S04]  /*7980*/  DEPBAR.LE SB0, 0x1 ;  /* 0x000080400000791a */ /* 0x004fe80000000000 */
.L_x_115:
[----:B------:R-:W-:Y:S05]  /*7990*/  BSYNC.RECONVERGENT B0 ;  /* 0x0000000000007941 */ /* 0x000fea0003800200 */
.L_x_114:
[----:B------:R-:W-:Y:S01]  /*79a0*/  BAR.SYNC.DEFER_BLOCKING 0x1, 0x80 ;  /* 0x0042000000007b1d */ /* 0x000fe20000010000 */
[----:B------:R-:W-:Y:S01]  /*79b0*/  ISETP.NE.AND P1, PT, R163, RZ, PT ;  /* 0x000000ffa300720c */ /* 0x000fe20003f25270 */
[----:B------:R-:W-:Y:S01]  /*79c0*/  UISETP.NE.AND UP0, UPT, UR52, URZ, UPT ;  /* 0x000000ff3400728c */ /* 0x000fe2000bf05270 */
[----:B------:R-:W-:Y:S11]  /*79d0*/  LEA R3, R78, UR44, 0x3 ;  /* 0x0000002c4e037c11 */ /* 0x000ff6000f8e18ff */
[----:B------:R-:W-:Y:S01]  /*79e0*/  @P1 SHF.L.U32 R2, R157, 0x1f, RZ ;  /* 0x0000001f9d021819 */ /* 0x000fe200000006ff */
[----:B------:R-:W-:Y:S06]  /*79f0*/  BRA.U !UP0, `(.L_x_116) ;  /* 0x0000000108247547 */ /* 0x000fec000b800000 */
[----:B------:R-:W-:Y:S01]  /*7a00*/  IMAD.U32 R5, RZ, RZ, UR46 ;  /* 0x0000002eff057e24 */ /* 0x000fe2000f8e00ff */
[----:B------:R-:W-:Y:S01]  /*7a10*/  MOV R0, UR47 ;  /* 0x0000002f00007c02 */ /* 0x000fe20008000f00 */
[----:B------:R-:W-:Y:S03]  /*7a20*/  UIADD3 UR4, UPT, UPT, UR46, 0x1, URZ ;  /* 0x000000012e047890 */ /* 0x000fe6000fffe0ff */
[----:B------:R-:W-:Y:S01]  /*7a30*/  @P1 LEA R5, R5, UR44, 0x3 ;  /* 0x0000002c05051c11 */ /* 0x000fe2000f8e18ff */
[----:B------:R-:W-:Y:S04]  /*7a40*/  UISETP.NE.AND UP0, UPT, UR4, 0x4, UPT ;  /* 0x000000040400788c */ /* 0x000fe8000bf05270 */
[----:B------:R-:W-:Y:S01]  /*7a50*/  @P1 VIADD R5, R5, 0x60 ;  /* 0x0000006005051836 */ /* 0x000fe20000000000 */
[----:B------:R-:W-:Y:S04]  /*7a60*/  USEL UR46, UR4, URZ, UP0 ;  /* 0x000000ff042e7287 */ /* 0x000fe80008000000 */
[----:B------:R-:W-:Y:S04]  /*7a70*/  @P1 PRMT R0, R0, 0x654, R5 ;  /* 0x0000065400001816 */ /* 0x000fe80000000005 */
[----:B------:R2:W-:Y:S04]  /*7a80*/  @P1 SYNCS.ARRIVE.TRANS64.RED.A1T0 RZ, [R0+URZ], RZ ;  /* 0x000000ff00ff19a7 */ /* 0x0005e800081004ff */
.L_x_116:
[----:B------:R-:W3:Y:S01]  /*7a90*/  @P1 SYNCS.PHASECHK.TRANS64.TRYWAIT P0, [R3+URZ+0x40], R2 ;  /* 0x00004002030015a7 */ /* 0x000ee200080011ff */
[----:B------:R-:W-:Y:S01]  /*7aa0*/  BSSY B1, `(.L_x_117) ;  /* 0x000001f000017945 */ /* 0x000fe20003800000 */
[----:B---3--:R-:W-:Y:S03]  /*7ab0*/  @P1 SEL R84, RZ, 0x1, !P0 ;  /* 0x00000001ff541807 */ /* 0x008fe60004000000 */
[----:B------:R-:W-:Y:S05]  /*7ac0*/  @!P1 BRA `(.L_x_118) ;  /* 0x0000000000709947 */ /* 0x000fea0003800000 */
[----:B------:R-:W-:Y:S01]  /*7ad0*/  ISETP.NE.AND P1, PT, R86, RZ, PT ;  /* 0x000000ff5600720c */ /* 0x000fe20003f25270 */
[----:B------:R-:W-:Y:S01]  /*7ae0*/  BSSY B0, `(.L_x_119) ;  /* 0x000000b000007945 */ /* 0x000fe20003800000 */
[----:B------:R-:W-:Y:S11]  /*7af0*/  ISETP.NE.AND P0, PT, R84, RZ, PT ;  /* 0x000000ff5400720c */ /* 0x000ff60003f05270 */
[----:B------:R-:W-:Y:S05]  /*7b00*/  @P1 IMAD R6, R78, 0x4000, R165 ;  /* 0x000040004e061824 */ /* 0x000fea00078e02a5 */
[----:B--2---:R-:W-:Y:S04]  /*7b10*/  @P1 IADD3 R0, PT, PT, R6, UR44, RZ ;  /* 0x0000002c06001c10 */ /* 0x004fe8000fffe0ff */
[----:B------:R-:W-:Y:S01]  /*7b20*/  @P1 IADD3 R4, PT, PT, R85, R0, RZ ;  /* 0x0000000055041210 */ /* 0x000fe20007ffe0ff */
[--C-:B------:R-:W-:Y:S02]  /*7b30*/  @P1 IMAD.IADD R2, R79, 0x1, R0.reuse ;  /* 0x000000014f021824 */ /* 0x100fe400078e0200 */
[----:B------:R-:W-:Y:S01]  /*7b40*/  @P1 IMAD.IADD R5, R87, 0x1, R0 ;  /* 0x0000000157051824 */ /* 0x000fe200078e0200 */
[----:B------:R-:W-:Y:S06]  /*7b50*/  @P0 BRA `(.L_x_120) ;  /* 0x00000000000c0947 */ /* 0x000fec0003800000 */
[----:B------:R-:W-:Y:S04]  /*7b60*/  SHF.L.U32 R0, R157, 0x1f, RZ ;  /* 0x0000001f9d007819 */ /* 0x000fe800000006ff */
[----:B------:R-:W2:Y:S02]  /*7b70*/  SYNCS.PHASECHK.TRANS64.TRYWAIT P0, [R3+URZ+0x40], R0 ;  /* 0x00004000030075a7 */ /* 0x000ea400080011ff */
[----:B--2---:R-:W-:Y:S05]  /*7b80*/  @!P0 BRA `(.L_x_121) ;  /* 0x00000048006c8947 */ /* 0x004fea0003800000 */
.L_x_120:
[----:B------:R-:W-:Y:S05]  /*7b90*/  BSYNC B0 ;  /* 0x0000000000007941 */ /* 0x000fea0003800000 */
.L_x_119:
[----:B------:R-:W-:Y:S01]  /*7ba0*/  ISETP.NE.AND P0, PT, R86, RZ, PT ;  /* 0x000000ff5600720c */ /* 0x000fe20003f05270 */
[----:B------:R-:W-:Y:S11]  /*7bb0*/  VIADD R78, R78, 0x1 ;  /* 0x000000014e4e7836 */ /* 0x000ff60000000000 */
[----:B------:R-:W-:Y:S01]  /*7bc0*/  @!UPT UIADD3 URZ, UPT, UPT, URZ, URZ, URZ ;  /* 0x000000fffffff290 */ /* 0x000fe2000fffe0ff */
[----:B------:R3:W4:Y:S01]  /*7bd0*/  @P0 LDS.128 R80, [R6+UR44+0x400] ;  /* 0x0004002c06500984 */ /* 0x0007220008000c00 */
[--C-:B--2---:R-:W-:Y:S01]  /*7be0*/  @P0 IMAD.IADD R0, R85, 0x1, R2.reuse ;  /* 0x0000000155000824 */ /* 0x104fe200078e0202 */
[C---:B------:R-:W-:Y:S01]  /*7bf0*/  @P0 IADD3 R3, PT, PT, R87.reuse, R4, RZ ;  /* 0x0000000457030210 */ /* 0x040fe20007ffe0ff */
[C---:B------:R-:W-:Y:S01]  /*7c00*/  @P0 IMAD.IADD R7, R87.reuse, 0x1, R2 ;  /* 0x0000000157070824 */ /* 0x040fe200078e0202 */
[----:B------:R3:W2:Y:S02]  /*7c10*/  @P0 LDS.128 R88, [R5+0x400] ;  /* 0x0004000005580984 */ /* 0x0006a40000000c00 */
[----:B------:R-:W-:Y:S02]  /*7c20*/  @P0 IADD3 R8, PT, PT, R87, R0, RZ ;  /* 0x0000000057080210 */ /* 0x000fe40007ffe0ff */
[----:B------:R3:W1:Y:S04]  /*7c30*/  @P0 LDS.128 R96, [R4+0x400] ;  /* 0x0004000004600984 */ /* 0x0006680000000c00 */
[----:B------:R3:W1:Y:S04]  /*7c40*/  @P0 LDS.128 R104, [R3+0x400] ;  /* 0x0004000003680984 */ /* 0x0006680000000c00 */
[----:B------:R3:W1:Y:S04]  /*7c50*/  @P0 LDS.128 R112, [R2+0x400] ;  /* 0x0004000002700984 */ /* 0x0006680000000c00 */
[----:B------:R3:W1:Y:S04]  /*7c60*/  @P0 LDS.128 R120, [R7+0x400] ;  /* 0x0004000007780984 */ /* 0x0006680000000c00 */
[----:B------:R3:W1:Y:S04]  /*7c70*/  @P0 LDS.128 R128, [R0+0x400] ;  /* 0x0004000000800984 */ /* 0x0006680000000c00 */
[----:B------:R3:W1:Y:S02]  /*7c80*/  @P0 LDS.128 R136, [R8+0x400] ;  /* 0x0004000008880984 */ /* 0x0006640000000c00 */
.L_x_118:
[----:B------:R-:W-:Y:S05]  /*7c90*/  BSYNC B1 ;  /* 0x0000000000017941 */ /* 0x000fea0003800000 */
.L_x_117:
[----:B--23--:R-:W-:Y:S05]  /*7ca0*/  VIADD R0, R71, 0x40 ;  /* 0x0000004047007836 */ /* 0x00cfea0000000000 */
[----:B------:R-:W-:Y:S04]  /*7cb0*/  SHF.R.U32.HI R0, RZ, 0x15, R0 ;  /* 0x00000015ff007819 */ /* 0x000fe80000011600 */
[----:B------:R-:W-:Y:S11]  /*7cc0*/  LOP3.LUT P0, RZ, R0, 0x3, R147, 0x48, !PT ;  /* 0x0000000300ff7812 */ /* 0x000ff60007804893 */
[----:B------:R-:W-:Y:S02]  /*7cd0*/  @!UPT UIADD3 URZ, UPT, UPT, URZ, URZ, URZ ;  /* 0x000000fffffff290 */ /* 0x000fe4000fffe0ff */
[----:B------:R-:W-:Y:S05]  /*7ce0*/  @!P0 BRA `(.L_x_122) ;  /* 0x0000000000408947 */ /* 0x000fea0003800000 */
[----:B------:R-:W2:Y:S01]  /*7cf0*/  LDCU.64 UR8, c[0x4][0x70] ;  /* 0x01000e00ff0877ac */ /* 0x000ea20008000a00 */
[----:B------:R-:W-:Y:S01]  /*7d00*/  MOV R3, 0x0 ;  /* 0x0000000000037802 */ /* 0x000fe20000000f00 */
[----:B------:R-:W-:Y:S02]  /*7d10*/  HFMA2 R12, -RZ, RZ, 0, 5.9604644775390625e-08 ;  /* 0x00000001ff0c7431 */ /* 0x000fe400000001ff */
[----:B------:R-:W-:Y:S02]  /*7d20*/  IMAD.MOV.U32 R8, RZ, RZ, 0x192 ;  /* 0x00000192ff087424 */ /* 0x000fe400078e00ff */
[----:B------:R-:W-:Y:S01]  /*7d30*/  IMAD.MOV.U32 R13, RZ, RZ, RZ ;  /* 0x000000ffff0d7224 */ /* 0x000fe200078e00ff */
[----:B------:R-:W3:Y:S01]  /*7d40*/  LDCU.64 UR6, c[0x4][0x78] ;  /* 0x01000f00ff0677ac */ /* 0x000ee20008000a00 */
[----:B------:R-:W1:Y:S01]  /*7d50*/  LDC.64 R2, c[0x4][R3] ;  /* 0x0100000003027b82 */ /* 0x000e620000000a00 */
[----:B------:R-:W5:Y:S01]  /*7d60*/  LDCU.64 UR4, c[0x4][0x10] ;  /* 0x01000200ff0477ac */ /* 0x000f620008000a00 */
[----:B--2---:R-:W-:Y:S01]  /*7d70*/  MOV R5, UR9 ;  /* 0x0000000900057c02 */ /* 0x004fe20008000f00 */
[----:B------:R-:W-:Y:S01]  /*7d80*/  IMAD.U32 R4, RZ, RZ, UR8 ;  /* 0x00000008ff047e24 */ /* 0x000fe2000f8e00ff */
[----:B---3--:R-:W-:Y:S01]  /*7d90*/  MOV R7, UR7 ;  /* 0x0000000700077c02 */ /* 0x008fe20008000f00 */
[----:B------:R-:W-:Y:S01]  /*7da0*/  IMAD.U32 R6, RZ, RZ, UR6 ;  /* 0x00000006ff067e24 */ /* 0x000fe2000f8e00ff */
[----:B-----5:R-:W-:Y:S01]  /*7db0*/  MOV R11, UR5 ;  /* 0x00000005000b7c02 */ /* 0x020fe20008000f00 */
[----:B------:R-:W-:Y:S02]  /*7dc0*/  IMAD.U32 R10, RZ, RZ, UR4 ;  /* 0x00000004ff0a7e24 */ /* 0x000fe4000f8e00ff */
[----:B------:R-:W-:Y:S07]  /*7dd0*/  LEPC R20, `(.L_x_122) ;  /* 0x000000001014794e */ /* 0x000fee0000000000 */
[----:B-1--4-:R-:W-:Y:S05]  /*7de0*/  CALL.ABS.NOINC R2 ;  /* 0x0000000002007343 */ /* 0x012fea0003c00000 */
.L_x_122:
[----:B------:R-:W-:Y:S05]  /*7df0*/  WARPSYNC.ALL ;  /* 0x0000000000007948 */ /* 0x000fea0003800000 */
[----:B------:R-:W-:Y:S01]  /*7e00*/  R2UR UR4, R71 ;  /* 0x00000000470472ca */ /* 0x000fe200000e0000 */
[--C-:B----4-:R-:W-:Y:S01]  /*7e10*/  HADD2.F32 R72, -RZ, R80.reuse.H0_H0 ;  /* 0x20000050ff487230 */ /* 0x110fe20000004100 */
[----:B------:R-:W-:Y:S01]  /*7e20*/  ISETP.NE.AND P6, PT, R163, RZ, PT ;  /* 0x000000ffa300720c */ /* 0x000fe20003fc5270 */
[----:B------:R-:W-:Y:S01]  /*7e30*/  HADD2.F32 R75, -RZ, R80.H1_H1 ;  /* 0x30000050ff4b7230 */ /* 0x000fe20000004100 */
[----:B------:R-:W-:Y:S01]  /*7e40*/  MOV R0, UR46 ;  /* 0x0000002e00007c02 */ /* 0x000fe20008000f00 */
[--C-:B------:R-:W-:Y:S01]  /*7e50*/  HADD2.F32 R74, -RZ, R81.reuse.H0_H0 ;  /* 0x20000051ff4a7230 */ /* 0x100fe20000004100 */
[----:B------:R-:W-:Y:S01]  /*7e60*/  MOV R77, UR47 ;  /* 0x0000002f004d7c02 */ /* 0x000fe20008000f00 */
[----:B------:R-:W-:Y:S01]  /*7e70*/  HADD2.F32 R76, -RZ, R81.H1_H1 ;  /* 0x30000051ff4c7230 */ /* 0x000fe20000004100 */
[----:B------:R-:W-:Y:S01]  /*7e80*/  ISETP.NE.AND P0, PT, R160, RZ, PT ;  /* 0x000000ffa000720c */ /* 0x000fe20003f05270 */
[----:B------:R-:W-:Y:S04]  /*7e90*/  BSSY.RECONVERGENT B0, `(.L_x_123) ;  /* 0x00000fd000007945 */ /* 0x000fe80003800200 */
[----:B------:R-:W2:Y:S02]  /*7ea0*/  LDTM.x64 R4, tmem[UR4+0x40] ;  /* 0x00004004000479ee */ /* 0x000ea40008340000 */
[----:B------:R-:W-:Y:S04]  /*7eb0*/  @P6 LEA R0, R0, UR44, 0x3 ;  /* 0x0000002c00006c11 */ /* 0x000fe8000f8e18ff */
[----:B------:R-:W-:Y:S04]  /*7ec0*/  @P6 IADD3 R0, PT, PT, R0, 0x60, RZ ;  /* 0x0000006000006810 */ /* 0x000fe80007ffe0ff */
[----:B------:R-:W-:Y:S01]  /*7ed0*/  @P6 PRMT R77, R77, 0x654, R0 ;  /* 0x000006544d4d6816 */ /* 0x000fe20000000000 */
[C---:B--2---:R-:W-:Y:S01]  /*7ee0*/  FMUL R0, R70.reuse, R4 ;  /* 0x0000000446007220 */ /* 0x044fe20000400000 */
[C---:B------:R-:W-:Y:S01]  /*7ef0*/  FMUL R2, R70.reuse, R5 ;  /* 0x0000000546027220 */ /* 0x040fe20000400000 */
[C---:B------:R-:W-:Y:S01]  /*7f00*/  FMUL R3, R70.reuse, R6 ;  /* 0x0000000646037220 */ /* 0x040fe20000400000 */
[C---:B------:R-:W-:Y:S01]  /*7f10*/  FMUL R7, R70.reuse, R7 ;  /* 0x0000000746077220 */ /* 0x040fe20000400000 */
[C---:B------:R-:W-:Y:S01]  /*7f20*/  FFMA R0, R73.reuse, R72, R0 ;  /* 0x0000004849007223 */ /* 0x040fe20000000000 */
[C---:B------:R-:W-:Y:S01]  /*7f30*/  FFMA R2, R73.reuse, R75, R2 ;  /* 0x0000004b49027223 */ /* 0x040fe20000000002 */
[--C-:B------:R-:W-:Y:S02]  /*7f40*/  HADD2.F32 R75, -RZ, R82.reuse.H0_H0 ;  /* 0x20000052ff4b7230 */ /* 0x100fe40000004100 */
[C---:B------:R-:W-:Y:S01]  /*7f50*/  FFMA R3, R73.reuse, R74, R3 ;  /* 0x0000004a49037223 */ /* 0x040fe20000000003 */
[----:B------:R-:W-:Y:S01]  /*7f60*/  FFMA R7, R73, R76, R7 ;  /* 0x0000004c49077223 */ /* 0x000fe20000000007 */
[----:B------:R-:W-:Y:S01]  /*7f70*/  FMUL R4, R70, R8 ;  /* 0x0000000846047220 */ /* 0x000fe20000400000 */
[----:B-1----:R-:W-:Y:S01]  /*7f80*/  F2FP.F16.F32.PACK_AB R92, R2, R0 ;  /* 0x00000000025c723e */ /* 0x002fe200000000ff */
[----:B------:R-:W-:Y:S02]  /*7f90*/  HADD2.F32 R72, -RZ, R82.H1_H1 ;  /* 0x30000052ff487230 */ /* 0x000fe40000004100 */
[C---:B------:R-:W-:Y:S01]  /*7fa0*/  FMUL R5, R70.reuse, R9 ;  /* 0x0000000946057220 */ /* 0x040fe20000400000 */
[----:B------:R-:W-:Y:S01]  /*7fb0*/  F2FP.F16.F32.PACK_AB R93, R7, R3 ;  /* 0x00000003075d723e */ /* 0x000fe200000000ff */
        /* <DEDUP_REMOVED lines=19> */
[----:B------:R1:W-:Y:S01]  /*80f0*/  STS.128 [R165+UR44+0x4400], R92 ;  /* 0x0044005ca5007988 */ /* 0x0003e20008000c2c */
        /* <DEDUP_REMOVED lines=8> */
[C---:B------:R-:W-:Y:S01]  /*8180*/  FMUL R14, R70.reuse, R18 ;  /* 0x00000012460e7220 */ /* 0x040fe20000400000 */
[----:B------:R-:W-:Y:S01]  /*8190*/  F2FP.F16.F32.PACK_AB R101, R15, R10 ;  /* 0x0000000a0f65723e */ /* 0x000fe200000000ff */
[C---:B------:R-:W-:Y:S01]  /*81a0*/  FFMA R12, R73.reuse, R3, R12 ;  /* 0x00000003490c7223 */ /* 0x040fe2000000000c */
[--C-:B------:R-:W-:Y:S02]  /*81b0*/  HADD2.F32 R3, -RZ, R91.reuse.H0_H0 ;  /* 0x2000005bff037230 */ /* 0x100fe40000004100 */
[C---:B------:R-:W-:Y:S01]  /*81c0*/  FFMA R13, R73.reuse, R0, R13 ;  /* 0x00000000490d7223 */ /* 0x040fe2000000000d */
[----:B------:R-:W-:Y:S02]  /*81d0*/  HADD2.F32 R2, -RZ, R91.H1_H1 ;  /* 0x3000005bff027230 */ /* 0x000fe40000004100 */
[C---:B------:R-:W-:Y:S01]  /*81e0*/  FMUL R19, R70.reuse, R19 ;  /* 0x0000001346137220 */ /* 0x040fe20000400000 */
[--C-:B------:R-:W-:Y:S02]  /*81f0*/  HADD2.F32 R75, -RZ, R96.reuse.H0_H0 ;  /* 0x20000060ff4b7230 */ /* 0x100fe40000004100 */
[----:B------:R-:W-:Y:S01]  /*8200*/  FFMA R14, R73, R3, R14 ;  /* 0x00000003490e7223 */ /* 0x000fe2000000000e */
[----:B------:R-:W-:Y:S01]  /*8210*/  F2FP.F16.F32.PACK_AB R102, R13, R12 ;  /* 0x0000000c0d66723e */ /* 0x000fe200000000ff */
        /* <DEDUP_REMOVED lines=38> */
[C---:B------:R-:W-:Y:S01]  /*8480*/  FMUL R31, R70.reuse, R31 ;  /* 0x0000001f461f7220 */ /* 0x040fe20000400000 */
[----:B------:R3:W-:Y:S01]  /*8490*/  STS.128 [R164+0x4400], R108 ;  /* 0x0044006ca4007388 */ /* 0x0007e20000000c00 */
[--C-:B------:R-:W-:Y:S02]  /*84a0*/  HADD2.F32 R3, -RZ, R106.reuse.H0_H0 ;  /* 0x2000006aff037230 */ /* 0x100fe40000004100 */
[----:B------:R-:W-:Y:S01]  /*84b0*/  FFMA R26, R73, R0, R26 ;  /* 0x00000000491a7223 */ /* 0x000fe2000000001a */
[----:B------:R-:W-:Y:S01]  /*84c0*/  HADD2.F32 R0, -RZ, R105.H1_H1 ;  /* 0x30000069ff007230 */ /* 0x000fe20000004100 */
[----:B------:R-:W-:Y:S01]  /*84d0*/  F2FP.F16.F32.PACK_AB R116, R25, R24 ;  /* 0x000000181974723e */ /* 0x000fe200000000ff */
[C---:B------:R-:W-:Y:S01]  /*84e0*/  FMUL R28, R70.reuse, R32 ;  /* 0x00000020461c7220 */ /* 0x040fe20000400000 */
[----:B------:R-:W-:Y:S02]  /*84f0*/  HADD2.F32 R2, -RZ, R106.H1_H1 ;  /* 0x3000006aff027230 */ /* 0x000fe40000004100 */
[C---:B------:R-:W-:Y:S01]  /*8500*/  FMUL R29, R70.reuse, R33 ;  /* 0x00000021461d7220 */ /* 0x040fe20000400000 */
[--C-:B------:R-:W-:Y:S02]  /*8510*/  HADD2.F32 R75, -RZ, R107.reuse.H0_H0 ;  /* 0x2000006bff4b7230 */ /* 0x100fe40000004100 */
[C---:B------:R-:W-:Y:S01]  /*8520*/  FFMA R31, R73.reuse, R0, R31 ;  /* 0x00000000491f7223 */ /* 0x040fe2000000001f */
[C---:B------:R-:W-:Y:S01]  /*8530*/  FFMA R28, R73.reuse, R3, R28 ;  /* 0x00000003491c7223 */ /* 0x040fe2000000001c */
[----:B------:R-:W-:Y:S01]  /*8540*/  FFMA R29, R73, R2, R29 ;  /* 0x00000002491d7223 */ /* 0x000fe2000000001d */
[C---:B------:R-:W-:Y:S01]  /*8550*/  FMUL R30, R70.reuse, R34 ;  /* 0x00000022461e7220 */ /* 0x040fe20000400000 */
[----:B------:R-:W-:Y:S01]  /*8560*/  HADD2.F32 R72, -RZ, R107.H1_H1 ;  /* 0x3000006bff487230 */ /* 0x000fe20000004100 */
[----:B------:R-:W-:Y:S01]  /*8570*/  F2FP.F16.F32.PACK_AB R117, R31, R26 ;  /* 0x0000001a1f75723e */ /* 0x000fe200000000ff */
        /* <DEDUP_REMOVED lines=16> */
[----:B-1----:R-:W-:Y:S01]  /*8680*/  F2FP.F16.F32.PACK_AB R92, R33, R32 ;  /* 0x00000020215c723e */ /* 0x002fe200000000ff */
        /* <DEDUP_REMOVED lines=42> */
[--C-:B------:R-:W-:Y:S02]  /*8930*/  HADD2.F32 R3, -RZ, R128.reuse.H0_H0 ;  /* 0x20000080ff037230 */ /* 0x100fe40000004100 */
[C---:B------:R-:W-:Y:S01]  /*8940*/  FFMA R46, R73.reuse, R75, R46 ;  /* 0x0000004b492e7223 */ /* 0x040fe2000000002e */
[C---:B------:R-:W-:Y:S01]  /*8950*/  FMUL R48, R70.reuse, R52 ;  /* 0x0000003446307220 */ /* 0x040fe20000400000 */
        /* <DEDUP_REMOVED lines=17> */
[C---:B------:R-:W-:Y:S01]  /*8a70*/  FFMA R52, R73.reuse, R0, R52 ;  /* 0x0000000049347223 */ /* 0x040fe20000000034 */
[C---:B------:R-:W-:Y:S01]  /*8a80*/  FFMA R53, R73.reuse, R2, R53 ;  /* 0x0000000249357223 */ /* 0x040fe20000000035 */
[----:B------:R-:W-:Y:S02]  /*8a90*/  HADD2.F32 R0, -RZ, R131.H1_H1 ;  /* 0x30000083ff007230 */ /* 0x000fe40000004100 */
[----:B------:R-:W-:Y:S01]  /*8aa0*/  FFMA R54, R73, R3, R54 ;  /* 0x0000000349367223 */ /* 0x000fe20000000036 */
[C---:B------:R-:W-:Y:S01]  /*8ab0*/  FMUL R59, R70.reuse, R59 ;  /* 0x0000003b463b7220 */ /* 0x040fe20000400000 */
[--C-:B------:R-:W-:Y:S02]  /*8ac0*/  HADD2.F32 R3, -RZ, R136.reuse.H0_H0 ;  /* 0x20000088ff037230 */ /* 0x100fe40000004100 */
[C---:B------:R-:W-:Y:S01]  /*8ad0*/  FMUL R56, R70.reuse, R60 ;  /* 0x0000003c46387220 */ /* 0x040fe20000400000 */
[----:B------:R-:W-:Y:S02]  /*8ae0*/  HADD2.F32 R2, -RZ, R136.H1_H1 ;  /* 0x30000088ff027230 */ /* 0x000fe40000004100 */
[C---:B------:R-:W-:Y:S01]  /*8af0*/  FMUL R57, R70.reuse, R61 ;  /* 0x0000003d46397220 */ /* 0x040fe20000400000 */
[--C-:B------:R-:W-:Y:S01]  /*8b00*/  HADD2.F32 R75, -RZ, R137.reuse.H0_H0 ;  /* 0x20000089ff4b7230 */ /* 0x100fe20000004100 */
[----:B------:R-:W-:Y:S01]  /*8b10*/  F2FP.F16.F32.PACK_AB R102, R45, R44 ;  /* 0x0000002c2d66723e */ /* 0x000fe200000000ff */
[C---:B------:R-:W-:Y:S01]  /*8b20*/  FMUL R58, R70.reuse, R62 ;  /* 0x0000003e463a7220 */ /* 0x040fe20000400000 */
[----:B------:R-:W-:Y:S01]  /*8b30*/  F2FP.F16.F32.PACK_AB R103, R51, R46 ;  /* 0x0000002e3367723e */ /* 0x000fe200000000ff */
[C---:B------:R-:W-:Y:S01]  /*8b40*/  FFMA R59, R73.reuse, R0, R59 ;  /* 0x00000000493b7223 */ /* 0x040fe2000000003b */
[C---:B------:R-:W-:Y:S01]  /*8b50*/  FFMA R56, R73.reuse, R3, R56 ;  /* 0x0000000349387223 */ /* 0x040fe20000000038 */
[----:B------:R-:W-:Y:S02]  /*8b60*/  HADD2.F32 R0, -RZ, R137.H1_H1 ;  /* 0x30000089ff007230 */ /* 0x000fe40000004100 */
[C---:B------:R-:W-:Y:S01]  /*8b70*/  FFMA R57, R73.reuse, R2, R57 ;  /* 0x0000000249397223 */ /* 0x040fe20000000039 */
[----:B------:R1:W-:Y:S01]  /*8b80*/  STS.128 [R170+0x4400], R100 ;  /* 0x00440064aa007388 */ /* 0x0003e20000000c00 */
[C---:B------:R-:W-:Y:S01]  /*8b90*/  FMUL R63, R70.reuse, R63 ;  /* 0x0000003f463f7220 */ /* 0x040fe20000400000 */
[--C-:B------:R-:W-:Y:S02]  /*8ba0*/  HADD2.F32 R3, -RZ, R138.reuse.H0_H0 ;  /* 0x2000008aff037230 */ /* 0x100fe40000004100 */
[C---:B------:R-:W-:Y:S01]  /*8bb0*/  FFMA R58, R73.reuse, R75, R58 ;  /* 0x0000004b493a7223 */ /* 0x040fe2000000003a */
        /* <DEDUP_REMOVED lines=8> */
[----:B---3--:R-:W-:Y:S01]  /*8c40*/  F2FP.F16.F32.PACK_AB R108, R49, R48 ;  /* 0x00000030316c723e */ /* 0x008fe200000000ff */
[----:B------:R-:W-:Y:S01]  /*8c50*/  FFMA R60, R73, R3, R60 ;  /* 0x00000003493c7223 */ /* 0x000fe2000000003c */
[----:B------:R-:W-:Y:S01]  /*8c60*/  F2FP.F16.F32.PACK_AB R109, R55, R50 ;  /* 0x00000032376d723e */ /* 0x000fe200000000ff */
[----:B------:R-:W-:Y:S01]  /*8c70*/  FFMA R61, R73, R2, R61 ;  /* 0x00000002493d7223 */ /* 0x000fe2000000003d */
[----:B------:R-:W-:Y:S01]  /*8c80*/  F2FP.F16.F32.PACK_AB R110, R53, R52 ;  /* 0x00000034356e723e */ /* 0x000fe200000000ff */
[----:B------:R-:W-:Y:S01]  /*8c90*/  FFMA R62, R73, R75, R62 ;  /* 0x0000004b493e7223 */ /* 0x000fe2000000003e */
[----:B------:R-:W-:Y:S01]  /*8ca0*/  F2FP.F16.F32.PACK_AB R111, R59, R54 ;  /* 0x000000363b6f723e */ /* 0x000fe200000000ff */
[----:B------:R-:W-:Y:S01]  /*8cb0*/  FFMA R67, R73, R72, R67 ;  /* 0x0000004849437223 */ /* 0x000fe20000000043 */
[----:B----4-:R-:W-:Y:S02]  /*8cc0*/  F2FP.F16.F32.PACK_AB R116, R57, R56 ;  /* 0x000000383974723e */ /* 0x010fe400000000ff */
[----:B------:R-:W-:Y:S01]  /*8cd0*/  F2FP.F16.F32.PACK_AB R117, R63, R58 ;  /* 0x0000003a3f75723e */ /* 0x000fe200000000ff */
[----:B------:R1:W-:Y:S01]  /*8ce0*/  STS.128 [R153+0x4400], R108 ;  /* 0x0044006c99007388 */ /* 0x0003e20000000c00 */
[----:B------:R-:W-:Y:S02]  /*8cf0*/  F2FP.F16.F32.PACK_AB R118, R61, R60 ;  /* 0x0000003c3d76723e */ /* 0x000fe400000000ff */
[----:B------:R-:W-:Y:S02]  /*8d00*/  F2FP.F16.F32.PACK_AB R119, R67, R62 ;  /* 0x0000003e4377723e */ /* 0x000fe400000000ff */
[----:B------:R-:W-:Y:S02]  /*8d10*/  LEA R0, R78, UR44, 0x3 ;  /* 0x0000002c4e007c11 */ /* 0x000fe4000f8e18ff */
[----:B------:R-:W-:Y:S01]  /*8d20*/  @P6 SHF.L.U32 R3, R157, 0x1f, RZ ;  /* 0x0000001f9d036819 */ /* 0x000fe200000006ff */
        /* <DEDUP_REMOVED lines=10> */
[----:B------:R-:W-:Y:S02]  /*8dd0*/  UIADD3 UR9, UPT, UPT, UR49, 0x40, URZ ;  /* 0x0000004031097890 */ /* 0x000fe4000fffe0ff */
[----:B------:R-:W-:Y:S01]  /*8de0*/  UIADD3 UR8, UPT, UPT, UR44, 0x4400, URZ ;  /* 0x000044002c087890 */ /* 0x000fe2000fffe0ff */
[----:B------:R-:W-:Y:S01]  /*8df0*/  UMOV UR10, UR50 ;  /* 0x00000032000a7c82 */ /* 0x000fe20008000000 */
[----:B------:R-:W-:Y:S01]  /*8e00*/  UMOV UR11, UR36 ;  /* 0x00000024000b7c82 */ /* 0x000fe20008000000 */
[----:B--2---:R-:W-:Y:S04]  /*8e10*/  UIADD3 UR4, UP0, UPT, UR6, 0x680, URZ ;  /* 0x0000068006047890 */ /* 0x004fe8000ff1e0ff */
[----:B------:R-:W-:Y:S09]  /*8e20*/  UIADD3.X UR5, UPT, UPT, URZ, UR7, URZ, UP0, !UPT ;  /* 0x00000007ff057290 */ /* 0x000ff200087fe4ff */
[----:B------:R2:W-:Y:S01]  /*8e30*/  UTMASTG.3D [UR8], [UR4] ;  /* 0x00000008040073b5 */ /* 0x0005e20008010000 */
[----:B------:R0:W-:Y:S01]  /*8e40*/  UTMACMDFLUSH ;  /* 0x00000000000079b7 */ /* 0x0001e20000000000 */
[----:B--2---:R-:W-:Y:S04]  /*8e50*/  DEPBAR.LE SB0, 0x1 ;  /* 0x000080400000791a */ /* 0x004fe80000000000 */
.L_x_124:
[----:B------:R-:W-:Y:S05]  /*8e60*/  BSYNC.RECONVERGENT B0 ;  /* 0x0000000000007941 */ /* 0x000fea0003800200 */
.L_x_123:
[----:B------:R-:W-:Y:S01]  /*8e70*/  BAR.SYNC.DEFER_BLOCKING 0x1, 0x80 ;  /* 0x0042000000007b1d */ /* 0x000fe20000010000 */
[----:B------:R-:W-:Y:S04]  /*8e80*/  UIADD3 UR4, UPT, UPT, UR46, 0x1, URZ ;  /* 0x000000012e047890 */ /* 0x000fe8000fffe0ff */
[----:B------:R-:W-:Y:S04]  /*8e90*/  UISETP.NE.AND UP0, UPT, UR4, 0x4, UPT ;  /* 0x000000040400788c */ /* 0x000fe8000bf05270 */
[----:B------:R-:W-:Y:S01]  /*8ea0*/  USEL UR45, UR4, URZ, UP0 ;  /* 0x000000ff042d7287 */ /* 0x000fe20008000000 */
[----:B------:R2:W-:Y:S01]  /*8eb0*/  @P6 SYNCS.ARRIVE.TRANS64.RED.A1T0 RZ, [R77+URZ], RZ ;  /* 0x000000ff4dff69a7 */ /* 0x0005e200081004ff */
[----:B------:R-:W-:Y:S01]  /*8ec0*/  BSSY B1, `(.L_x_125) ;  /* 0x0000020000017945 */ /* 0x000fe20003800000 */
[----:B------:R-:W3:Y:S02]  /*8ed0*/  @P6 SYNCS.PHASECHK.TRANS64.TRYWAIT P0, [R0+URZ+0x40], R3 ;  /* 0x00004003000065a7 */ /* 0x000ee400080011ff */
[----:B---3--:R-:W-:Y:S01]  /*8ee0*/  @P6 SEL R84, RZ, 0x1, !P0 ;  /* 0x00000001ff546807 */ /* 0x008fe20004000000 */
[----:B--2---:R-:W-:Y:S06]  /*8ef0*/  @!P6 BRA `(.L_x_126) ;  /* 0x000000000070e947 */ /* 0x004fec0003800000 */
[----:B------:R-:W-:Y:S01]  /*8f00*/  ISETP.NE.AND P1, PT, R86, RZ, PT ;  /* 0x000000ff5600720c */ /* 0x000fe20003f25270 */
[----:B------:R-:W-:Y:S01]  /*8f10*/  BSSY B0, `(.L_x_127) ;  /* 0x000000b000007945 */ /* 0x000fe20003800000 */
[----:B------:R-:W-:Y:S11]  /*8f20*/  ISETP.NE.AND P0, PT, R84, RZ, PT ;  /* 0x000000ff5400720c */ /* 0x000ff60003f05270 */
[----:B------:R-:W-:Y:S05]  /*8f30*/  @P1 IMAD R5, R78, 0x4000, R165 ;  /* 0x000040004e051824 */ /* 0x000fea00078e02a5 */
[----:B------:R-:W-:Y:S04]  /*8f40*/  @P1 IADD3 R6, PT, PT, R5, UR44, RZ ;  /* 0x0000002c05061c10 */ /* 0x000fe8000fffe0ff */
[----:B------:R-:W-:Y:S01]  /*8f50*/  @P1 IADD3 R4, PT, PT, R85, R6, RZ ;  /* 0x0000000655041210 */ /* 0x000fe20007ffe0ff */
[--C-:B------:R-:W-:Y:S02]  /*8f60*/  @P1 IMAD.IADD R2, R79, 0x1, R6.reuse ;  /* 0x000000014f021824 */ /* 0x100fe400078e0206 */
[----:B------:R-:W-:Y:S01]  /*8f70*/  @P1 IMAD.IADD R3, R87, 0x1, R6 ;  /* 0x0000000157031824 */ /* 0x000fe200078e0206 */
[----:B------:R-:W-:Y:S06]  /*8f80*/  @P0 BRA `(.L_x_128) ;  /* 0x00000000000c0947 */ /* 0x000fec0003800000 */
[----:B------:R-:W-:Y:S04]  /*8f90*/  SHF.L.U32 R7, R157, 0x1f, RZ ;  /* 0x0000001f9d077819 */ /* 0x000fe800000006ff */
[----:B------:R-:W2:Y:S02]  /*8fa0*/  SYNCS.PHASECHK.TRANS64.TRYWAIT P0, [R0+URZ+0x40], R7 ;  /* 0x00004007000075a7 */ /* 0x000ea400080011ff */
[----:B--2---:R-:W-:Y:S05]  /*8fb0*/  @!P0 BRA `(.L_x_129) ;  /* 0x0000003400748947 */ /* 0x004fea0003800000 */
.L_x_128:
[----:B------:R-:W-:Y:S05]  /*8fc0*/  BSYNC B0 ;  /* 0x0000000000007941 */ /* 0x000fea0003800000 */
.L_x_127:
        /* <DEDUP_REMOVED lines=15> */
.L_x_126:
[----:B------:R-:W-:Y:S05]  /*90c0*/  BSYNC B1 ;  /* 0x0000000000017941 */ /* 0x000fea0003800000 */
.L_x_125:
[----:B---3--:R-:W-:Y:S05]  /*90d0*/  VIADD R0, R71, 0x80 ;  /* 0x0000008047007836 */ /* 0x008fea0000000000 */
[----:B------:R-:W-:Y:S04]  /*90e0*/  SHF.R.U32.HI R0, RZ, 0x15, R0 ;  /* 0x00000015ff007819 */ /* 0x000fe80000011600 */
[----:B------:R-:W-:Y:S11]  /*90f0*/  LOP3.LUT P0, RZ, R0, 0x3, R147, 0x48, !PT ;  /* 0x0000000300ff7812 */ /* 0x000ff60007804893 */
[----:B------:R-:W-:Y:S02]  /*9100*/  @!UPT UIADD3 URZ, UPT, UPT, URZ, URZ, URZ ;  /* 0x000000fffffff290 */ /* 0x000fe4000fffe0ff */
[----:B------:R-:W-:Y:S05]  /*9110*/  @!P0 BRA `(.L_x_130) ;  /* 0x0000000000408947 */ /* 0x000fea0003800000 */
[----:B------:R-:W3:Y:S01]  /*9120*/  LDCU.64 UR8, c[0x4][0x70] ;  /* 0x01000e00ff0877ac */ /* 0x000ee20008000a00 */
[----:B------:R-:W-:Y:S01]  /*9130*/  MOV R3, 0x0 ;  /* 0x0000000000037802 */ /* 0x000fe20000000f00 */
[----:B------:R-:W-:Y:S02]  /*9140*/  HFMA2 R12, -RZ, RZ, 0, 5.9604644775390625e-08 ;  /* 0x00000001ff0c7431 */ /* 0x000fe400000001ff */
[----:B------:R-:W-:Y:S02]  /*9150*/  IMAD.MOV.U32 R8, RZ, RZ, 0x192 ;  /* 0x00000192ff087424 */ /* 0x000fe400078e00ff */
[----:B------:R-:W-:Y:S01]  /*9160*/  IMAD.MOV.U32 R13, RZ, RZ, RZ ;  /* 0x000000ffff0d7224 */ /* 0x000fe200078e00ff */
[----:B------:R-:W5:Y:S01]  /*9170*/  LDCU.64 UR6, c[0x4][0x78] ;  /* 0x01000f00ff0677ac */ /* 0x000f620008000a00 */
[----:B------:R-:W1:Y:S01]  /*9180*/  LDC.64 R2, c[0x4][R3] ;  /* 0x0100000003027b82 */ /* 0x000e620000000a00 */
[----:B------:R-:W2:Y:S01]  /*9190*/  LDCU.64 UR4, c[0x4][0x10] ;  /* 0x01000200ff0477ac */ /* 0x000ea20008000a00 */
[----:B---3--:R-:W-:Y:S01]  /*91a0*/  MOV R5, UR9 ;  /* 0x0000000900057c02 */ /* 0x008fe20008000f00 */
[----:B------:R-:W-:Y:S01]  /*91b0*/  IMAD.U32 R4, RZ, RZ, UR8 ;  /* 0x00000008ff047e24 */ /* 0x000fe2000f8e00ff */
[----:B-----5:R-:W-:Y:S01]  /*91c0*/  MOV R7, UR7 ;  /* 0x0000000700077c02 */ /* 0x020fe20008000f00 */
[----:B------:R-:W-:Y:S01]  /*91d0*/  IMAD.U32 R6, RZ, RZ, UR6 ;  /* 0x00000006ff067e24 */ /* 0x000fe2000f8e00ff */
[----:B--2---:R-:W-:Y:S01]  /*91e0*/  MOV R11, UR5 ;  /* 0x00000005000b7c02 */ /* 0x004fe20008000f00 */
[----:B------:R-:W-:Y:S02]  /*91f0*/  IMAD.U32 R10, RZ, RZ, UR4 ;  /* 0x00000004ff0a7e24 */ /* 0x000fe4000f8e00ff */
[----:B------:R-:W-:Y:S07]  /*9200*/  LEPC R20, `(.L_x_130) ;  /* 0x000000001014794e */ /* 0x000fee0000000000 */
[----:B-1--4-:R-:W-:Y:S05]  /*9210*/  CALL.ABS.NOINC R2 ;  /* 0x0000000002007343 */ /* 0x012fea0003c00000 */
.L_x_130:
[----:B------:R-:W-:Y:S05]  /*9220*/  WARPSYNC.ALL ;  /* 0x0000000000007948 */ /* 0x000fea0003800000 */
[----:B------:R-:W-:Y:S01]  /*9230*/  R2UR UR4, R71 ;  /* 0x00000000470472ca */ /* 0x000fe200000e0000 */
[--C-:B----4-:R-:W-:Y:S01]  /*9240*/  HADD2.F32 R72, -RZ, R80.reuse.H0_H0 ;  /* 0x20000050ff487230 */ /* 0x110fe20000004100 */
[----:B------:R-:W-:Y:S01]  /*9250*/  ISETP.NE.AND P6, PT, R163, RZ, PT ;  /* 0x000000ffa300720c */ /* 0x000fe20003fc5270 */
[----:B------:R-:W-:Y:S01]  /*9260*/  HADD2.F32 R75, -RZ, R80.H1_H1 ;  /* 0x30000050ff4b7230 */ /* 0x000fe20000004100 */
[----:B------:R-:W-:Y:S01]  /*9270*/  MOV R3, UR45 ;  /* 0x0000002d00037c02 */ /* 0x000fe20008000f00 */
[----:B------:R-:W-:Y:S01]  /*9280*/  BSSY.RECONVERGENT B0, `(.L_x_131) ;  /* 0x0000101000007945 */ /* 0x000fe20003800200 */
[----:B------:R-:W-:Y:S02]  /*9290*/  MOV R74, UR47 ;  /* 0x0000002f004a7c02 */ /* 0x000fe40008000f00 */
[----:B------:R-:W-:Y:S05]  /*92a0*/  ISETP.NE.AND P0, PT, R160, RZ, PT ;  /* 0x000000ffa000720c */ /* 0x000fea0003f05270 */
[----:B------:R-:W3:Y:S02]  /*92b0*/  LDTM.x64 R4, tmem[UR4+0x80] ;  /* 0x00008004000479ee */ /* 0x000ee40008340000 */
[----:B------:R-:W-:Y:S04]  /*92c0*/  @P6 LEA R3, R3, UR44, 0x3 ;  /* 0x0000002c03036c11 */ /* 0x000fe8000f8e18ff */
[----:B------:R-:W-:Y:S04]  /*92d0*/  @P6 IADD3 R3, PT, PT, R3, 0x60, RZ ;  /* 0x0000006003036810 */ /* 0x000fe80007ffe0ff */
[----:B------:R-:W-:Y:S01]  /*92e0*/  @P6 PRMT R74, R74, 0x654, R3 ;  /* 0x000006544a4a6816 */ /* 0x000fe20000000003 */
[C---:B---3--:R-:W-:Y:S01]  /*92f0*/  FMUL R0, R70.reuse, R4 ;  /* 0x0000000446007220 */ /* 0x048fe20000400000 */
[C---:B------:R-:W-:Y:S01]  /*9300*/  FMUL R3, R70.reuse, R6 ;  /* 0x0000000646037220 */ /* 0x040fe20000400000 */
[C---:B------:R-:W-:Y:S01]  /*9310*/  FMUL R4, R70.reuse, R8 ;  /* 0x0000000846047220 */ /* 0x040fe20000400000 */
[C---:B------:R-:W-:Y:S01]  /*9320*/  FMUL R6, R70.reuse, R10 ;  /* 0x0000000a46067220 */ /* 0x040fe20000400000 */
[C---:B------:R-:W-:Y:S01]  /*9330*/  FFMA R0, R73.reuse, R72, R0 ;  /* 0x0000004849007223 */ /* 0x040fe20000000000 */
[C---:B------:R-:W-:Y:S01]  /*9340*/  FMUL R8, R70.reuse, R12 ;  /* 0x0000000c46087220 */ /* 0x040fe20000400000 */
        /* <DEDUP_REMOVED lines=38> */
[--C-:B------:R-:W-:Y:S02]  /*95b0*/  HADD2.F32 R64, -RZ, R81.reuse.H0_H0 ;  /* 0x20000051ff407230 */ /* 0x100fe40000004100 */
[C---:B------:R-:W-:Y:S01]  /*95c0*/  FMUL R49, R70.reuse, R53 ;  /* 0x0000003546317220 */ /* 0x040fe20000400000 */
[C---:B------:R-:W-:Y:S01]  /*95d0*/  FMUL R62, R70.reuse, R66 ;  /* 0x00000042463e7220 */ /* 0x040fe20000400000 */
[----:B------:R-:W-:Y:S02]  /*95e0*/  HADD2.F32 R66, -RZ, R81.H1_H1 ;  /* 0x30000051ff427230 */ /* 0x000fe40000004100 */
[C---:B------:R-:W-:Y:S01]  /*95f0*/  FMUL R53, R70.reuse, R57 ;  /* 0x0000003946357220 */ /* 0x040fe20000400000 */
[C---:B------:R-:W-:Y:S01]  /*9600*/  FMUL R7, R70.reuse, R7 ;  /* 0x0000000746077220 */ /* 0x040fe20000400000 */
[C---:B------:R-:W-:Y:S01]  /*9610*/  FMUL R57, R70.reuse, R61 ;  /* 0x0000003d46397220 */ /* 0x040fe20000400000 */
[----:B------:R-:W-:Y:S01]  /*9620*/  FMUL R61, R70, R65 ;  /* 0x00000041463d7220 */ /* 0x000fe20000400000 */
[--C-:B------:R-:W-:Y:S02]  /*9630*/  HADD2.F32 R65, -RZ, R82.reuse.H0_H0 ;  /* 0x20000052ff417230 */ /* 0x100fe40000004100 */
[C---:B------:R-:W-:Y:S01]  /*9640*/  FFMA R2, R73.reuse, R75, R2 ;  /* 0x0000004b49027223 */ /* 0x040fe20000000002 */
[C---:B------:R-:W-:Y:S01]  /*9650*/  FFMA R3, R73.reuse, R64, R3 ;  /* 0x0000004049037223 */ /* 0x040fe20000000003 */
[----:B------:R-:W-:Y:S02]  /*9660*/  HADD2.F32 R64, -RZ, R82.H1_H1 ;  /* 0x30000052ff407230 */ /* 0x000fe40000004100 */
[C---:B------:R-:W-:Y:S01]  /*9670*/  FFMA R7, R73.reuse, R66, R7 ;  /* 0x0000004249077223 */ /* 0x040fe20000000007 */
[----:B------:R-:W-:Y:S01]  /*9680*/  FFMA R4, R73, R65, R4 ;  /* 0x0000004149047223 */ /* 0x000fe20000000004 */
[--C-:B------:R-:W-:Y:S01]  /*9690*/  HADD2.F32 R65, -RZ, R83.reuse.H0_H0 ;  /* 0x20000053ff417230 */ /* 0x100fe20000004100 */
[----:B-1----:R-:W-:Y:S01]  /*96a0*/  F2FP.F16.F32.PACK_AB R92, R2, R0 ;  /* 0x00000000025c723e */ /* 0x002fe200000000ff */
[----:B------:R-:W-:Y:S01]  /*96b0*/  HADD2.F32 R0, -RZ, R83.H1_H1 ;  /* 0x30000053ff007230 */ /* 0x000fe20000004100 */
[----:B------:R-:W-:Y:S01]  /*96c0*/  F2FP.F16.F32.PACK_AB R93, R7, R3 ;  /* 0x00000003075d723e */ /* 0x000fe200000000ff */
[--C-:B--2---:R-:W-:Y:S02]  /*96d0*/  HADD2.F32 R3, -RZ, R88.reuse.H0_H0 ;  /* 0x20000058ff037230 */ /* 0x104fe40000004100 */
[C---:B------:R-:W-:Y:S01]  /*96e0*/  FMUL R11, R70.reuse, R11 ;  /* 0x0000000b460b7220 */ /* 0x040fe20000400000 */
[----:B------:R-:W-:Y:S02]  /*96f0*/  HADD2.F32 R2, -RZ, R88.H1_H1 ;  /* 0x30000058ff027230 */ /* 0x000fe40000004100 */
[C---:B------:R-:W-:Y:S01]  /*9700*/  FFMA R5, R73.reuse, R64, R5 ;  /* 0x0000004049057223 */ /* 0x040fe20000000005 */
[C---:B------:R-:W-:Y:S01]  /*9710*/  FFMA R6, R73.reuse, R65, R6 ;  /* 0x0000004149067223 */ /* 0x040fe20000000006 */
[C---:B------:R-:W-:Y:S01]  /*9720*/  FFMA R11, R73.reuse, R0, R11 ;  /* 0x00000000490b7223 */ /* 0x040fe2000000000b */
[--C-:B------:R-:W-:Y:S02]  /*9730*/  HADD2.F32 R0, -RZ, R89.reuse.H0_H0 ;  /* 0x20000059ff007230 */ /* 0x100fe40000004100 */
[C---:B------:R-:W-:Y:S01]  /*9740*/  FFMA R8, R73.reuse, R3, R8 ;  /* 0x0000000349087223 */ /* 0x040fe20000000008 */
[--C-:B------:R-:W-:Y:S02]  /*9750*/  HADD2.F32 R3, -RZ, R90.reuse.H0_H0 ;  /* 0x2000005aff037230 */ /* 0x100fe40000004100 */
[C---:B------:R-:W-:Y:S01]  /*9760*/  FFMA R9, R73.reuse, R2, R9 ;  /* 0x0000000249097223 */ /* 0x040fe20000000009 */
[----:B------:R-:W-:Y:S02]  /*9770*/  HADD2.F32 R2, -RZ, R89.H1_H1 ;  /* 0x30000059ff027230 */ /* 0x000fe40000004100 */
[C---:B------:R-:W-:Y:S01]  /*9780*/  FMUL R15, R70.reuse, R15 ;  /* 0x0000000f460f7220 */ /* 0x040fe20000400000 */
[----:B------:R-:W-:Y:S01]  /*9790*/  FFMA R10, R73, R0, R10 ;  /* 0x00000000490a7223 */ /* 0x000fe2000000000a */
[----:B------:R-:W-:Y:S01]  /*97a0*/  HADD2.F32 R0, -RZ, R90.H1_H1 ;  /* 0x3000005aff007230 */ /* 0x000fe20000004100 */
[----:B------:R-:W-:Y:S01]  /*97b0*/  F2FP.F16.F32.PACK_AB R94, R5, R4 ;  /* 0x00000004055e723e */ /* 0x000fe200000000ff */
[--C-:B------:R-:W-:Y:S02]  /*97c0*/  HADD2.F32 R5, -RZ, R96.reuse.H0_H0 ;  /* 0x20000060ff057230 */ /* 0x100fe40000004100 */
[C---:B------:R-:W-:Y:S01]  /*97d0*/  FFMA R15, R73.reuse, R2, R15 ;  /* 0x00000002490f7223 */ /* 0x040fe2000000000f */
[--C-:B------:R-:W-:Y:S02]  /*97e0*/  HADD2.F32 R2, -RZ, R91.reuse.H1_H1 ;  /* 0x3000005bff027230 */ /* 0x100fe40000004100 */
[C---:B------:R-:W-:Y:S01]  /*97f0*/  FFMA R12, R73.reuse, R3, R12 ;  /* 0x00000003490c7223 */ /* 0x040fe2000000000c */
[----:B------:R-:W-:Y:S02]  /*9800*/  HADD2.F32 R3, -RZ, R91.H0_H0 ;  /* 0x2000005bff037230 */ /* 0x000fe40000004100 */
[C---:B------:R-:W-:Y:S01]  /*9810*/  FMUL R19, R70.reuse, R19 ;  /* 0x0000001346137220 */ /* 0x040fe20000400000 */
[----:B------:R-:W-:Y:S02]  /*9820*/  HADD2.F32 R4, -RZ, R99.H1_H1 ;  /* 0x30000063ff047230 */ /* 0x000fe40000004100 */
[C---:B------:R-:W-:Y:S01]  /*9830*/  FFMA R13, R73.reuse, R0, R13 ;  /* 0x00000000490d7223 */ /* 0x040fe2000000000d */
[----:B------:R-:W-:Y:S02]  /*9840*/  HADD2.F32 R0, -RZ, R96.H1_H1 ;  /* 0x30000060ff007230 */ /* 0x000fe40000004100 */
[C---:B------:R-:W-:Y:S01]  /*9850*/  FFMA R14, R73.reuse, R3, R14 ;  /* 0x00000003490e7223 */ /* 0x040fe2000000000e */
[--C-:B------:R-:W-:Y:S02]  /*9860*/  HADD2.F32 R3, -RZ, R98.reuse.H0_H0 ;  /* 0x20000062ff037230 */ /* 0x100fe40000004100 */
[C---:B------:R-:W-:Y:S01]  /*9870*/  FFMA R19, R73.reuse, R2, R19 ;  /* 0x0000000249137223 */ /* 0x040fe20000000013 */
[----:B------:R-:W-:Y:S02]  /*9880*/  HADD2.F32 R2, -RZ, R97.H0_H0 ;  /* 0x20000061ff027230 */ /* 0x000fe40000004100 */
[C---:B------:R-:W-:Y:S01]  /*9890*/  FFMA R16, R73.reuse, R5, R16 ;  /* 0x0000000549107223 */ /* 0x040fe20000000010 */
[----:B------:R-:W-:Y:S02]  /*98a0*/  HADD2.F32 R5, -RZ, R99.H0_H0 ;  /* 0x20000063ff057230 */ /* 0x000fe40000004100 */
[C---:B------:R-:W-:Y:S01]  /*98b0*/  FFMA R17, R73.reuse, R0, R17 ;  /* 0x0000000049117223 */ /* 0x040fe20000000011 */
[----:B------:R-:W-:Y:S02]  /*98c0*/  HADD2.F32 R0, -RZ, R97.H1_H1 ;  /* 0x30000061ff007230 */ /* 0x000fe40000004100 */
[C---:B------:R-:W-:Y:S01]  /*98d0*/  FMUL R23, R70.reuse, R23 ;  /* 0x0000001746177220 */ /* 0x040fe20000400000 */
[C---:B------:R-:W-:Y:S01]  /*98e0*/  FFMA R18, R73.reuse, R2, R18 ;  /* 0x0000000249127223 */ /* 0x040fe20000000012 */
[----:B------:R-:W-:Y:S02]  /*98f0*/  HADD2.F32 R2, -RZ, R98.H1_H1 ;  /* 0x30000062ff027230 */ /* 0x000fe40000004100 */
[C---:B------:R-:W-:Y:S01]  /*9900*/  FMUL R27, R70.reuse, R27 ;  /* 0x0000001b461b7220 */ /* 0x040fe20000400000 */
[C---:B------:R-:W-:Y:S01]  /*9910*/  FFMA R23, R73.reuse, R0, R23 ;  /* 0x0000000049177223 */ /* 0x040fe20000000017 */
[----:B------:R-:W-:Y:S02]  /*9920*/  HADD2.F32 R0, -RZ, R104.H0_H0 ;  /* 0x20000068ff007230 */ /* 0x000fe40000004100 */
[C---:B------:R-:W-:Y:S01]  /*9930*/  FFMA R20, R73.reuse, R3, R20 ;  /* 0x0000000349147223 */ /* 0x040fe20000000014 */
[----:B------:R-:W-:Y:S02]  /*9940*/  HADD2.F32 R3, -RZ, R106.H0_H0 ;  /* 0x2000006aff037230 */ /* 0x000fe40000004100 */
[C---:B------:R-:W-:Y:S01]  /*9950*/  FFMA R21, R73.reuse, R2, R21 ;  /* 0x0000000249157223 */ /* 0x040fe20000000015 */
[C---:B------:R-:W-:Y:S01]  /*9960*/  FFMA R22, R73.reuse, R5, R22 ;  /* 0x0000000549167223 */ /* 0x040fe20000000016 */
[C---:B------:R-:W-:Y:S01]  /*9970*/  FFMA R27, R73.reuse, R4, R27 ;  /* 0x00000004491b7223 */ /* 0x040fe2000000001b */
[C---:B------:R-:W-:Y:S01]  /*9980*/  FFMA R24, R73.reuse, R0, R24 ;  /* 0x0000000049187223 */ /* 0x040fe20000000018 */
[----:B------:R-:W-:Y:S02]  /*9990*/  HADD2.F32 R2, -RZ, R104.H1_H1 ;  /* 0x30000068ff027230 */ /* 0x000fe40000004100 */
[C---:B------:R-:W-:Y:S01]  /*99a0*/  FMUL R31, R70.reuse, R31 ;  /* 0x0000001f461f7220 */ /* 0x040fe20000400000 */
[----:B------:R-:W-:Y:S02]  /*99b0*/  HADD2.F32 R0, -RZ, R105.H0_H0 ;  /* 0x20000069ff007230 */ /* 0x000fe40000004100 */
[C---:B------:R-:W-:Y:S01]  /*99c0*/  FMUL R35, R70.reuse, R35 ;  /* 0x0000002346237220 */ /* 0x040fe20000400000 */
[----:B------:R-:W-:Y:S02]  /*99d0*/  HADD2.F32 R5, -RZ, R107.H0_H0 ;  /* 0x2000006bff057230 */ /* 0x000fe40000004100 */
[C---:B------:R-:W-:Y:S01]  /*99e0*/  FFMA R25, R73.reuse, R2, R25 ;  /* 0x0000000249197223 */ /* 0x040fe20000000019 */
[----:B------:R-:W-:Y:S02]  /*99f0*/  HADD2.F32 R2, -RZ, R106.H1_H1 ;  /* 0x3000006aff027230 */ /* 0x000fe40000004100 */
[----:B------:R-:W-:Y:S01]  /*9a00*/  FFMA R26, R73, R0, R26 ;  /* 0x00000000491a7223 */ /* 0x000fe2000000001a */
[----:B------:R-:W-:Y:S02]  /*9a10*/  HADD2.F32 R0, -RZ, R105.H1_H1 ;  /* 0x30000069ff007230 */ /* 0x000fe40000004100 */
[C---:B------:R-:W-:Y:S01]  /*9a20*/  FMUL R39, R70.reuse, R39 ;  /* 0x0000002746277220 */ /* 0x040fe20000400000 */
[----:B------:R-:W-:Y:S01]  /*9a30*/  HADD2.F32 R4, -RZ, R107.H1_H1 ;  /* 0x3000006bff047230 */ /* 0x000fe20000004100 */
[----:B------:R-:W-:Y:S01]  /*9a40*/  F2FP.F16.F32.PACK_AB R95, R11, R6 ;  /* 0x000000060b5f723e */ /* 0x000fe200000000ff */
[C---:B------:R-:W-:Y:S01]  /*9a50*/  FMUL R43, R70.reuse, R43 ;  /* 0x0000002b462b7220 */ /* 0x040fe20000400000 */
[C---:B------:R-:W-:Y:S01]  /*9a60*/  FFMA R31, R73.reuse, R0, R31 ;  /* 0x00000000491f7223 */ /* 0x040fe2000000001f */
[--C-:B------:R-:W-:Y:S02]  /*9a70*/  HADD2.F32 R0, -RZ, R112.reuse.H0_H0 ;  /* 0x20000070ff007230 */ /* 0x100fe40000004100 */
[C---:B------:R-:W-:Y:S01]  /*9a80*/  FFMA R28, R73.reuse, R3, R28 ;  /* 0x00000003491c7223 */ /* 0x040fe2000000001c */
[----:B------:R1:W-:Y:S01]  /*9a90*/  STS.128 [R165+UR44+0x8400], R92 ;  /* 0x0084005ca5007988 */ /* 0x0003e20008000c2c */
[C---:B------:R-:W-:Y:S01]  /*9aa0*/  FFMA R29, R73.reuse, R2, R29 ;  /* 0x00000002491d7223 */ /* 0x040fe2000000001d */
[C---:B------:R-:W-:Y:S01]  /*9ab0*/  FFMA R30, R73.reuse, R5, R30 ;  /* 0x00000005491e7223 */ /* 0x040fe2000000001e */
[C---:B------:R-:W-:Y:S01]  /*9ac0*/  FFMA R35, R73.reuse, R4, R35 ;  /* 0x0000000449237223 */ /* 0x040fe20000000023 */
[----:B------:R-:W-:Y:S02]  /*9ad0*/  HADD2.F32 R2, -RZ, R112.H1_H1 ;  /* 0x30000070ff027230 */ /* 0x000fe40000004100 */
[----:B------:R-:W-:Y:S01]  /*9ae0*/  FFMA R32, R73, R0, R32 ;  /* 0x0000000049207223 */ /* 0x000fe20000000020 */
[--C-:B------:R-:W-:Y:S01]  /*9af0*/  HADD2.F32 R3, -RZ, R113.reuse.H0_H0 ;  /* 0x20000071ff037230 */ /* 0x100fe20000004100 */
[----:B------:R-:W-:Y:S01]  /*9b00*/  F2FP.F16.F32.PACK_AB R8, R9, R8 ;  /* 0x000000080908723e */ /* 0x000fe200000000ff */
[----:B------:R-:W-:Y:S02]  /*9b10*/  HADD2.F32 R0, -RZ, R113.H1_H1 ;  /* 0x30000071ff007230 */ /* 0x000fe40000004100 */
[C---:B------:R-:W-:Y:S01]  /*9b20*/  FFMA R33, R73.reuse, R2, R33 ;  /* 0x0000000249217223 */ /* 0x040fe20000000021 */
[--C-:B------:R-:W-:Y:S02]  /*9b30*/  HADD2.F32 R5, -RZ, R115.reuse.H0_H0 ;  /* 0x20000073ff057230 */ /* 0x100fe40000004100 */
[C---:B------:R-:W-:Y:S01]  /*9b40*/  FFMA R34, R73.reuse, R3, R34 ;  /* 0x0000000349227223 */ /* 0x040fe20000000022 */
[--C-:B------:R-:W-:Y:S02]  /*9b50*/  HADD2.F32 R3, -RZ, R114.reuse.H0_H0 ;  /* 0x20000072ff037230 */ /* 0x100fe40000004100 */
[----:B------:R-:W-:Y:S01]  /*9b60*/  FFMA R39, R73, R0, R39 ;  /* 0x0000000049277223 */ /* 0x000fe20000000027 */
[----:B------:R-:W-:Y:S01]  /*9b70*/  HADD2.F32 R0, -RZ, R114.H1_H1 ;  /* 0x30000072ff007230 */ /* 0x000fe20000004100 */
[----:B------:R-:W-:Y:S01]  /*9b80*/  F2FP.F16.F32.PACK_AB R9, R15, R10 ;  /* 0x0000000a0f09723e */ /* 0x000fe200000000ff */
[----:B------:R-:W-:Y:S02]  /*9b90*/  HADD2.F32 R2, -RZ, R115.H1_H1 ;  /* 0x30000073ff027230 */ /* 0x000fe40000004100 */
[C---:B------:R-:W-:Y:S01]  /*9ba0*/  FFMA R36, R73.reuse, R3, R36 ;  /* 0x0000000349247223 */ /* 0x040fe20000000024 */
[--C-:B------:R-:W-:Y:S02]  /*9bb0*/  HADD2.F32 R3, -RZ, R121.reuse.H0_H0 ;  /* 0x20000079ff037230 */ /* 0x100fe40000004100 */
[C---:B------:R-:W-:Y:S01]  /*9bc0*/  FFMA R37, R73.reuse, R0, R37 ;  /* 0x0000000049257223 */ /* 0x040fe20000000025 */
[C---:B------:R-:W-:Y:S01]  /*9bd0*/  FFMA R38, R73.reuse, R5, R38 ;  /* 0x0000000549267223 */ /* 0x040fe20000000026 */
[--C-:B------:R-:W-:Y:S02]  /*9be0*/  HADD2.F32 R0, -RZ, R120.reuse.H0_H0 ;  /* 0x20000078ff007230 */ /* 0x100fe40000004100 */
[----:B------:R-:W-:Y:S01]  /*9bf0*/  FFMA R43, R73, R2, R43 ;  /* 0x00000002492b7223 */ /* 0x000fe2000000002b */
[----:B------:R-:W-:Y:S01]  /*9c00*/  HADD2.F32 R2, -RZ, R120.H1_H1 ;  /* 0x30000078ff027230 */ /* 0x000fe20000004100 */
[----:B------:R-:W-:Y:S01]  /*9c10*/  F2FP.F16.F32.PACK_AB R10, R13, R12 ;  /* 0x0000000c0d0a723e */ /* 0x000fe200000000ff */
[C---:B------:R-:W-:Y:S01]  /*9c20*/  FMUL R47, R70.reuse, R47 ;  /* 0x0000002f462f7220 */ /* 0x040fe20000400000 */
[----:B------:R-:W-:Y:S01]  /*9c30*/  F2FP.F16.F32.PACK_AB R11, R19, R14 ;  /* 0x0000000e130b723e */ /* 0x000fe200000000ff */
[C---:B------:R-:W-:Y:S01]  /*9c40*/  FFMA R40, R73.reuse, R0, R40 ;  /* 0x0000000049287223 */ /* 0x040fe20000000028 */
[----:B------:R-:W-:Y:S02]  /*9c50*/  HADD2.F32 R0, -RZ, R121.H1_H1 ;  /* 0x30000079ff007230 */ /* 0x000fe40000004100 */
[C---:B------:R-:W-:Y:S01]  /*9c60*/  FFMA R41, R73.reuse, R2, R41 ;  /* 0x0000000249297223 */ /* 0x040fe20000000029 */
[----:B------:R-:W-:Y:S01]  /*9c70*/  FFMA R42, R73, R3, R42 ;  /* 0x00000003492a7223 */ /* 0x000fe2000000002a */
[----:B------:R1:W-:Y:S01]  /*9c80*/  STS.128 [R167+0x8400], R8 ;  /* 0x00840008a7007388 */ /* 0x0003e20000000c00 */
[--C-:B------:R-:W-:Y:S01]  /*9c90*/  HADD2.F32 R3, -RZ, R122.reuse.H0_H0 ;  /* 0x2000007aff037230 */ /* 0x100fe20000004100 */
[----:B------:R-:W-:Y:S01]  /*9ca0*/  F2FP.F16.F32.PACK_AB R16, R17, R16 ;  /* 0x000000101110723e */ /* 0x000fe200000000ff */
[----:B------:R-:W-:Y:S01]  /*9cb0*/  HADD2.F32 R2, -RZ, R122.H1_H1 ;  /* 0x3000007aff027230 */ /* 0x000fe20000004100 */
[----:B------:R-:W-:Y:S01]  /*9cc0*/  F2FP.F16.F32.PACK_AB R17, R23, R18 ;  /* 0x000000121711723e */ /* 0x000fe200000000ff */
[----:B------:R-:W-:Y:S01]  /*9cd0*/  FFMA R47, R73, R0, R47 ;  /* 0x00000000492f7223 */ /* 0x000fe2000000002f */
[--C-:B------:R-:W-:Y:S01]  /*9ce0*/  HADD2.F32 R5, -RZ, R123.reuse.H0_H0 ;  /* 0x2000007bff057230 */ /* 0x100fe20000004100 */
[----:B------:R-:W-:Y:S01]  /*9cf0*/  F2FP.F16.F32.PACK_AB R18, R21, R20 ;  /* 0x000000141512723e */ /* 0x000fe200000000ff */
[----:B------:R-:W-:Y:S01]  /*9d00*/  HADD2.F32 R0, -RZ, R123.H1_H1 ;  /* 0x3000007bff007230 */ /* 0x000fe20000004100 */
[----:B------:R-:W-:Y:S01]  /*9d10*/  F2FP.F16.F32.PACK_AB R19, R27, R22 ;  /* 0x000000161b13723e */ /* 0x000fe200000000ff */
[C---:B------:R-:W-:Y:S01]  /*9d20*/  FMUL R51, R70.reuse, R51 ;  /* 0x0000003346337220 */ /* 0x040fe20000400000 */
[C---:B------:R-:W-:Y:S01]  /*9d30*/  FFMA R44, R73.reuse, R3, R44 ;  /* 0x00000003492c7223 */ /* 0x040fe2000000002c */
[C---:B------:R-:W-:Y:S01]  /*9d40*/  FFMA R45, R73.reuse, R2, R45 ;  /* 0x00000002492d7223 */ /* 0x040fe2000000002d */
[C---:B------:R-:W-:Y:S01]  /*9d50*/  FFMA R46, R73.reuse, R5, R46 ;  /* 0x00000005492e7223 */ /* 0x040fe2000000002e */
[----:B------:R1:W-:Y:S01]  /*9d60*/  STS.128 [R164+0x8400], R16 ;  /* 0x00840010a4007388 */ /* 0x0003e20000000c00 */
[----:B------:R-:W-:Y:S01]  /*9d70*/  FFMA R51, R73, R0, R51 ;  /* 0x0000000049337223 */ /* 0x000fe20000000033 */
[--C-:B------:R-:W-:Y:S01]  /*9d80*/  HADD2.F32 R3, -RZ, R128.reuse.H0_H0 ;  /* 0x20000080ff037230 */ /* 0x100fe20000004100 */
[----:B------:R-:W-:Y:S01]  /*9d90*/  F2FP.F16.F32.PACK_AB R24, R25, R24 ;  /* 0x000000181918723e */ /* 0x000fe200000000ff */
[----:B------:R-:W-:Y:S01]  /*9da0*/  HADD2.F32 R0, -RZ, R128.H1_H1 ;  /* 0x30000080ff007230 */ /* 0x000fe20000004100 */
[----:B------:R-:W-:Y:S01]  /*9db0*/  F2FP.F16.F32.PACK_AB R25, R31, R26 ;  /* 0x0000001a1f19723e */ /* 0x000fe200000000ff */
        /* <DEDUP_REMOVED lines=16> */
[----:B------:R-:W-:Y:S01]  /*9ec0*/  FFMA R52, R73, R0, R52 ;  /* 0x0000000049347223 */ /* 0x000fe20000000034 */
[----:B------:R-:W-:Y:S01]  /*9ed0*/  F2FP.F16.F32.PACK_AB R35, R43, R38 ;  /* 0x000000262b23723e */ /* 0x000fe200000000ff */
[C---:B------:R-:W-:Y:S01]  /*9ee0*/  FFMA R53, R73.reuse, R2, R53 ;  /* 0x0000000249357223 */ /* 0x040fe20000000035 */
[----:B------:R-:W-:Y:S01]  /*9ef0*/  FFMA R54, R73, R3, R54 ;  /* 0x0000000349367223 */ /* 0x000fe20000000036 */
[----:B------:R-:W-:Y:S01]  /*9f00*/  HADD2.F32 R0, -RZ, R131.H1_H1 ;  /* 0x30000083ff007230 */ /* 0x000fe20000004100 */
[----:B------:R-:W-:Y:S01]  /*9f10*/  F2FP.F16.F32.PACK_AB R40, R41, R40 ;  /* 0x000000282928723e */ /* 0x000fe200000000ff */
[----:B------:R1:W-:Y:S01]  /*9f20*/  STS.128 [R154+0x8400], R32 ;  /* 0x008400209a007388 */ /* 0x0003e20000000c00 */
[C---:B------:R-:W-:Y:S01]  /*9f30*/  FMUL R59, R70.reuse, R59 ;  /* 0x0000003b463b7220 */ /* 0x040fe20000400000 */
[--C-:B------:R-:W-:Y:S01]  /*9f40*/  HADD2.F32 R3, -RZ, R136.reuse.H0_H0 ;  /* 0x20000088ff037230 */ /* 0x100fe20000004100 */
[----:B------:R-:W-:Y:S01]  /*9f50*/  F2FP.F16.F32.PACK_AB R41, R47, R42 ;  /* 0x0000002a2f29723e */ /* 0x000fe200000000ff */
[----:B------:R-:W-:Y:S01]  /*9f60*/  HADD2.F32 R2, -RZ, R136.H1_H1 ;  /* 0x30000088ff027230 */ /* 0x000fe20000004100 */
[----:B------:R-:W-:Y:S01]  /*9f70*/  F2FP.F16.F32.PACK_AB R42, R45, R44 ;  /* 0x0000002c2d2a723e */ /* 0x000fe200000000ff */
[--C-:B------:R-:W-:Y:S01]  /*9f80*/  HADD2.F32 R5, -RZ, R137.reuse.H0_H0 ;  /* 0x20000089ff057230 */ /* 0x100fe20000004100 */
        /* <DEDUP_REMOVED lines=8> */
[----:B------:R-:W-:Y:S01]  /*a010*/  FFMA R58, R73, R5, R58 ;  /* 0x00000005493a7223 */ /* 0x000fe2000000003a */
[----:B------:R-:W-:Y:S01]  /*a020*/  HADD2.F32 R2, -RZ, R138.H1_H1 ;  /* 0x3000008aff027230 */ /* 0x000fe20000004100 */
[----:B------:R-:W-:Y:S01]  /*a030*/  F2FP.F16.F32.PACK_AB R48, R49, R48 ;  /* 0x000000303130723e */ /* 0x000fe200000000ff */
[--C-:B------:R-:W-:Y:S01]  /*a040*/  HADD2.F32 R5, -RZ, R139.reuse.H0_H0 ;  /* 0x2000008bff057230 */ /* 0x100fe20000004100 */
[----:B------:R-:W-:Y:S01]  /*a050*/  F2FP.F16.F32.PACK_AB R49, R55, R50 ;  /* 0x000000323731723e */ /* 0x000fe200000000ff */
[----:B------:R-:W-:Y:S02]  /*a060*/  HADD2.F32 R4, -RZ, R139.H1_H1 ;  /* 0x3000008bff047230 */ /* 0x000fe40000004100 */
[----:B------:R-:W-:Y:S01]  /*a070*/  FFMA R63, R73, R0, R63 ;  /* 0x00000000493f7223 */ /* 0x000fe2000000003f */
[----:B------:R-:W-:Y:S01]  /*a080*/  FMUL R67, R70, R67 ;  /* 0x0000004346437220 */ /* 0x000fe20000400000 */
[----:B------:R-:W-:Y:S01]  /*a090*/  F2FP.F16.F32.PACK_AB R50, R53, R52 ;  /* 0x000000343532723e */ /* 0x000fe200000000ff */
[----:B------:R-:W-:Y:S01]  /*a0a0*/  FFMA R60, R73, R3, R60 ;  /* 0x00000003493c7223 */ /* 0x000fe2000000003c */
[----:B------:R-:W-:Y:S01]  /*a0b0*/  F2FP.F16.F32.PACK_AB R51, R59, R54 ;  /* 0x000000363b33723e */ /* 0x000fe200000000ff */
[C---:B------:R-:W-:Y:S01]  /*a0c0*/  FFMA R61, R73.reuse, R2, R61 ;  /* 0x00000002493d7223 */ /* 0x040fe2000000003d */
[C---:B------:R-:W-:Y:S01]  /*a0d0*/  FFMA R62, R73.reuse, R5, R62 ;  /* 0x00000005493e7223 */ /* 0x040fe2000000003e */
[----:B------:R-:W-:Y:S01]  /*a0e0*/  FFMA R67, R73, R4, R67 ;  /* 0x0000000449437223 */ /* 0x000fe20000000043 */
[----:B------:R-:W-:Y:S01]  /*a0f0*/  F2FP.F16.F32.PACK_AB R56, R57, R56 ;  /* 0x000000383938723e */ /* 0x000fe200000000ff */
[----:B------:R1:W-:Y:S01]  /*a100*/  STS.128 [R153+0x8400], R48 ;  /* 0x0084003099007388 */ /* 0x0003e20000000c00 */
[----:B------:R-:W-:Y:S02]  /*a110*/  F2FP.F16.F32.PACK_AB R57, R63, R58 ;  /* 0x0000003a3f39723e */ /* 0x000fe400000000ff */
        /* <DEDUP_REMOVED lines=23> */
.L_x_132:
[----:B------:R-:W-:Y:S05]  /*a290*/  BSYNC.RECONVERGENT B0 ;  /* 0x0000000000007941 */ /* 0x000fea0003800200 */
.L_x_131:
        /* <DEDUP_REMOVED lines=21> */
.L_x_136:
[----:B------:R-:W-:Y:S05]  /*a3f0*/  BSYNC B0 ;  /* 0x0000000000007941 */ /* 0x000fea0003800000 */
.L_x_135:
[----:B------:R-:W-:Y:S11]  /*a400*/  ISETP.NE.AND P0, PT, R86, RZ, PT ;  /* 0x000000ff5600720c */ /* 0x000ff60003f05270 */
[----:B------:R-:W-:Y:S02]  /*a410*/  @!UPT UIADD3 URZ, UPT, UPT, URZ, URZ, URZ ;  /* 0x000000fffffff290 */ /* 0x000fe4000fffe0ff */
[----:B------:R3:W4:Y:S01]  /*a420*/  @P0 LDS.128 R80, [R78+UR44+0x400] ;  /* 0x0004002c4e500984 */ /* 0x0007220008000c00 */
[----:B--2---:R-:W-:Y:S01]  /*a430*/  @P0 IMAD.IADD R0, R85, 0x1, R2 ;  /* 0x0000000155000824 */ /* 0x004fe200078e0202 */
        /* <DEDUP_REMOVED lines=10> */
.L_x_134:
[----:B------:R-:W-:Y:S05]  /*a4e0*/  BSYNC B1 ;  /* 0x0000000000017941 */ /* 0x000fea0003800000 */
.L_x_133:
        /* <DEDUP_REMOVED lines=8> */
[----:B-1----:R-:W-:Y:S02]  /*a570*/  IMAD.MOV.U32 R8, RZ, RZ, 0x192 ;  /* 0x00000192ff087424 */ /* 0x002fe400078e00ff */
[----:B------:R-:W-:Y:S01]  /*a580*/  IMAD.MOV.U32 R13, RZ, RZ, RZ ;  /* 0x000000ffff0d7224 */ /* 0x000fe200078e00ff */
[----:B------:R-:W1:Y:S01]  /*a590*/  LDCU.64 UR6, c[0x4][0x78] ;  /* 0x01000f00ff0677ac */ /* 0x000e620008000a00 */
[----:B------:R-:W2:Y:S01]  /*a5a0*/  LDC.64 R2, c[0x4][R3] ;  /* 0x0100000003027b82 */ /* 0x000ea20000000a00 */
[----:B------:R-:W5:Y:S01]  /*a5b0*/  LDCU.64 UR4, c[0x4][0x10] ;  /* 0x01000200ff0477ac */ /* 0x000f620008000a00 */
[----:B---3--:R-:W-:Y:S01]  /*a5c0*/  MOV R5, UR9 ;  /* 0x0000000900057c02 */ /* 0x008fe20008000f00 */
[----:B------:R-:W-:Y:S01]  /*a5d0*/  IMAD.U32 R4, RZ, RZ, UR8 ;  /* 0x00000008ff047e24 */ /* 0x000fe2000f8e00ff */
[----:B-1----:R-:W-:Y:S01]  /*a5e0*/  MOV R7, UR7 ;  /* 0x0000000700077c02 */ /* 0x002fe20008000f00 */
[----:B------:R-:W-:Y:S01]  /*a5f0*/  IMAD.U32 R6, RZ, RZ, UR6 ;  /* 0x00000006ff067e24 */ /* 0x000fe2000f8e00ff */
[----:B-----5:R-:W-:Y:S01]  /*a600*/  MOV R11, UR5 ;  /* 0x00000005000b7c02 */ /* 0x020fe20008000f00 */
[----:B------:R-:W-:Y:S02]  /*a610*/  IMAD.U32 R10, RZ, RZ, UR4 ;  /* 0x00000004ff0a7e24 */ /* 0x000fe4000f8e00ff */
[----:B------:R-:W-:Y:S07]  /*a620*/  LEPC R20, `(.L_x_138) ;  /* 0x000000001014794e */ /* 0x000fee0000000000 */
[----:B--2-4-:R-:W-:Y:S05]  /*a630*/  CALL.ABS.NOINC R2 ;  /* 0x0000000002007343 */ /* 0x014fea0003c00000 */
.L_x_138:
[----:B------:R-:W-:Y:S01]  /*a640*/  ISETP.NE.AND P0, PT, R160, RZ, PT ;  /* 0x000000ffa000720c */ /* 0x000fe20003f05270 */
[----:B------:R-:W-:Y:S05]  /*a650*/  WARPSYNC.ALL ;  /* 0x0000000000007948 */ /* 0x000fea0003800000 */
[----:B------:R-:W-:Y:S01]  /*a660*/  R2UR UR4, R71 ;  /* 0x00000000470472ca */ /* 0x000fe200000e0000 */
[--C-:B----4-:R-:W-:Y:S01]  /*a670*/  HADD2.F32 R72, -RZ, R80.reuse.H0_H0 ;  /* 0x20000050ff487230 */ /* 0x110fe20000004100 */
[----:B------:R-:W-:Y:S01]  /*a680*/  IADD3 R166, PT, PT, R166, 0xc0, RZ ;  /* 0x000000c0a6a67810 */ /* 0x000fe20007ffe0ff */
[----:B------:R-:W-:Y:S01]  /*a690*/  HADD2.F32 R74, -RZ, R80.H1_H1 ;  /* 0x30000050ff4a7230 */ /* 0x000fe20000004100 */
[----:B------:R-:W-:Y:S01]  /*a6a0*/  BSSY.RECONVERGENT B0, `(.L_x_139) ;  /* 0x00000fd000007945 */ /* 0x000fe20003800200 */
[--C-:B------:R-:W-:Y:S01]  /*a6b0*/  HADD2.F32 R75, -RZ, R81.reuse.H0_H0 ;  /* 0x20000051ff4b7230 */ /* 0x100fe20000004100 */
[----:B------:R-:W-:Y:S01]  /*a6c0*/  LOP3.LUT R166, R166, 0xfefffff8, RZ, 0xc0, !PT ;  /* 0xfefffff8a6a67812 */ /* 0x000fe200078ec0ff */
[----:B------:R-:W-:Y:S02]  /*a6d0*/  HADD2.F32 R76, -RZ, R81.H1_H1 ;  /* 0x30000051ff4c7230 */ /* 0x000fe40000004100 */
[--C-:B------:R-:W-:Y:S02]  /*a6e0*/  HADD2.F32 R77, -RZ, R82.reuse.H0_H0 ;  /* 0x20000052ff4d7230 */ /* 0x100fe40000004100 */
[----:B------:R-:W-:Y:S02]  /*a6f0*/  HADD2.F32 R78, -RZ, R82.H1_H1 ;  /* 0x30000052ff4e7230 */ /* 0x000fe40000004100 */
[----:B-1----:R-:W1:Y:S01]  /*a700*/  LDTM.x64 R4, tmem[UR4+0xc0] ;  /* 0x0000c004000479ee */ /* 0x002e620008340000 */
[----:B------:R-:W-:Y:S01]  /*a710*/  NOP ;  /* 0x0000000000007918 */ /* 0x000fe20000000000 */
[----:B-1----:R1:W-:Y:S01]  /*a720*/  SYNCS.ARRIVE.TRANS64.RED.A1T0 RZ, [R166+URZ], RZ ;  /* 0x000000ffa6ff79a7 */ /* 0x0023e200081004ff */
[--C-:B------:R-:W-:Y:S02]  /*a730*/  HADD2.F32 R79, -RZ, R83.reuse.H0_H0 ;  /* 0x20000053ff4f7230 */ /* 0x100fe40000004100 */
[----:B------:R-:W-:Y:S02]  /*a740*/  HADD2.F32 R80, -RZ, R83.H1_H1 ;  /* 0x30000053ff507230 */ /* 0x000fe40000004100 */
[--C-:B--2---:R-:W-:Y:S02]  /*a750*/  HADD2.F32 R81, -RZ, R88.reuse.H0_H0 ;  /* 0x20000058ff517230 */ /* 0x104fe40000004100 */
[----:B------:R-:W-:Y:S02]  /*a760*/  HADD2.F32 R83, -RZ, R88.H1_H1 ;  /* 0x30000058ff537230 */ /* 0x000fe40000004100 */
[--C-:B------:R-:W-:Y:S02]  /*a770*/  HADD2.F32 R82, -RZ, R89.reuse.H0_H0 ;  /* 0x20000059ff527230 */ /* 0x100fe40000004100 */
[----:B------:R-:W-:Y:S02]  /*a780*/  HADD2.F32 R84, -RZ, R89.H1_H1 ;  /* 0x30000059ff547230 */ /* 0x000fe40000004100 */
[--C-:B------:R-:W-:Y:S02]  /*a790*/  HADD2.F32 R85, -RZ, R90.reuse.H0_H0 ;  /* 0x2000005aff557230 */ /* 0x100fe40000004100 */
[----:B------:R-:W-:Y:S02]  /*a7a0*/  HADD2.F32 R86, -RZ, R90.H1_H1 ;  /* 0x3000005aff567230 */ /* 0x000fe40000004100 */
[--C-:B------:R-:W-:Y:S02]  /*a7b0*/  HADD2.F32 R87, -RZ, R91.reuse.H0_H0 ;  /* 0x2000005bff577230 */ /* 0x100fe40000004100 */
[----:B------:R-:W-:Y:S02]  /*a7c0*/  HADD2.F32 R88, -RZ, R91.H1_H1 ;  /* 0x3000005bff587230 */ /* 0x000fe40000004100 */
[--C-:B------:R-:W-:Y:S02]  /*a7d0*/  HADD2.F32 R89, -RZ, R96.reuse.H0_H0 ;  /* 0x20000060ff597230 */ /* 0x100fe40000004100 */
[C---:B------:R-:W-:Y:S01]  /*a7e0*/  FMUL R4, R70.reuse, R4 ;  /* 0x0000000446047220 */ /* 0x040fe20000400000 */
[C---:B------:R-:W-:Y:S01]  /*a7f0*/  FMUL R5, R70.reuse, R5 ;  /* 0x0000000546057220 */ /* 0x040fe20000400000 */
[C---:B------:R-:W-:Y:S01]  /*a800*/  FMUL R6, R70.reuse, R6 ;  /* 0x0000000646067220 */ /* 0x040fe20000400000 */
[C---:B------:R-:W-:Y:S01]  /*a810*/  FMUL R7, R70.reuse, R7 ;  /* 0x0000000746077220 */ /* 0x040fe20000400000 */
[C---:B------:R-:W-:Y:S01]  /*a820*/  FFMA R4, R73.reuse, R72, R4 ;  /* 0x0000004849047223 */ /* 0x040fe20000000004 */
[C---:B------:R-:W-:Y:S01]  /*a830*/  FFMA R5, R73.reuse, R74, R5 ;  /* 0x0000004a49057223 */ /* 0x040fe20000000005 */
[C---:B------:R-:W-:Y:S01]  /*a840*/  FFMA R6, R73.reuse, R75, R6 ;  /* 0x0000004b49067223 */ /* 0x040fe20000000006 */
[----:B------:R-:W-:Y:S01]  /*a850*/  FFMA R7, R73, R76, R7 ;  /* 0x0000004c49077223 */ /* 0x000fe20000000007 */
[C---:B------:R-:W-:Y:S01]  /*a860*/  FMUL R8, R70.reuse, R8 ;  /* 0x0000000846087220 */ /* 0x040fe20000400000 */
[C---:B------:R-:W-:Y:S01]  /*a870*/  FMUL R9, R70.reuse, R9 ;  /* 0x0000000946097220 */ /* 0x040fe20000400000 */
[----:B------:R-:W-:Y:S01]  /*a880*/  F2FP.F16.F32.PACK_AB R4, R5, R4 ;  /* 0x000000040504723e */ /* 0x000fe200000000ff */
[C---:B------:R-:W-:Y:S01]  /*a890*/  FMUL R10, R70.reuse, R10 ;  /* 0x0000000a460a7220 */ /* 0x040fe20000400000 */
[----:B------:R-:W-:Y:S01]  /*a8a0*/  F2FP.F16.F32.PACK_AB R5, R7, R6 ;  /* 0x000000060705723e */ /* 0x000fe200000000ff */
[C---:B------:R-:W-:Y:S01]  /*a8b0*/  FFMA R8, R73.reuse, R77, R8 ;  /* 0x0000004d49087223 */ /* 0x040fe20000000008 */
[C---:B------:R-:W-:Y:S01]  /*a8c0*/  FFMA R9, R73.reuse, R78, R9 ;  /* 0x0000004e49097223 */ /* 0x040fe20000000009 */
[----:B------:R-:W-:Y:S01]  /*a8d0*/  FFMA R10, R73, R79, R10 ;  /* 0x0000004f490a7223 */ /* 0x000fe2000000000a */
[C---:B------:R-:W-:Y:S01]  /*a8e0*/  FMUL R11, R70.reuse, R11 ;  /* 0x0000000b460b7220 */ /* 0x040fe20000400000 */
[C---:B------:R-:W-:Y:S01]  /*a8f0*/  FMUL R0, R70.reuse, R12 ;  /* 0x0000000c46007220 */ /* 0x040fe20000400000 */
[C---:B------:R-:W-:Y:S01]  /*a900*/  FMUL R2, R70.reuse, R13 ;  /* 0x0000000d46027220 */ /* 0x040fe20000400000 */
[----:B------:R-:W-:Y:S01]  /*a910*/  F2FP.F16.F32.PACK_AB R6, R9, R8 ;  /* 0x000000080906723e */ /* 0x000fe200000000ff */
[C---:B------:R-:W-:Y:S01]  /*a920*/  FFMA R11, R73.reuse, R80, R11 ;  /* 0x00000050490b7223 */ /* 0x040fe2000000000b */
[C---:B------:R-:W-:Y:S01]  /*a930*/  FFMA R0, R73.reuse, R81, R0 ;  /* 0x0000005149007223 */ /* 0x040fe20000000000 */
[----:B------:R-:W-:Y:S01]  /*a940*/  FFMA R2, R73, R83, R2 ;  /* 0x0000005349027223 */ /* 0x000fe20000000002 */
[C---:B------:R-:W-:Y:S01]  /*a950*/  FMUL R3, R70.reuse, R14 ;  /* 0x0000000e46037220 */ /* 0x040fe20000400000 */
[C---:B------:R-:W-:Y:S01]  /*a960*/  FMUL R15, R70.reuse, R15 ;  /* 0x0000000f460f7220 */ /* 0x040fe20000400000 */
[----:B------:R-:W-:Y:S01]  /*a970*/  F2FP.F16.F32.PACK_AB R7, R11, R10 ;  /* 0x0000000a0b07723e */ /* 0x000fe200000000ff */
[----:B------:R-:W-:Y:S01]  /*a980*/  FMUL R12, R70, R16 ;  /* 0x00000010460c7220 */ /* 0x000fe20000400000 */
[----:B------:R-:W-:Y:S01]  /*a990*/  F2FP.F16.F32.PACK_AB R8, R2, R0 ;  /* 0x000000000208723e */ /* 0x000fe200000000ff */
[C---:B------:R-:W-:Y:S01]  /*a9a0*/  FFMA R3, R73.reuse, R82, R3 ;  /* 0x0000005249037223 */ /* 0x040fe20000000003 */
[C---:B------:R-:W-:Y:S01]  /*a9b0*/  FFMA R15, R73.reuse, R84, R15 ;  /* 0x00000054490f7223 */ /* 0x040fe2000000000f */
[----:B------:R1:W-:Y:S01]  /*a9c0*/  STS.128 [R165+UR44+0xc400], R4 ;  /* 0x00c40004a5007988 */ /* 0x0003e20008000c2c */
[----:B------:R-:W-:Y:S01]  /*a9d0*/  FFMA R12, R73, R85, R12 ;  /* 0x00000055490c7223 */ /* 0x000fe2000000000c */
[C---:B------:R-:W-:Y:S01]  /*a9e0*/  FMUL R13, R70.reuse, R17 ;  /* 0x00000011460d7220 */ /* 0x040fe20000400000 */
[C---:B------:R-:W-:Y:S01]  /*a9f0*/  FMUL R14, R70.reuse, R18 ;  /* 0x00000012460e7220 */ /* 0x040fe20000400000 */
[----:B------:R-:W-:Y:S01]  /*aa00*/  F2FP.F16.F32.PACK_AB R9, R15, R3 ;  /* 0x000000030f09723e */ /* 0x000fe200000000ff */
[C---:B------:R-:W-:Y:S01]  /*aa10*/  FMUL R19, R70.reuse, R19 ;  /* 0x0000001346137220 */ /* 0x040fe20000400000 */
[C---:B------:R-:W-:Y:S01]  /*aa20*/  FFMA R13, R73.reuse, R86, R13 ;  /* 0x00000056490d7223 */ /* 0x040fe2000000000d */
[C---:B------:R-:W-:Y:S01]  /*aa30*/  FFMA R14, R73.reuse, R87, R14 ;  /* 0x00000057490e7223 */ /* 0x040fe2000000000e */
[----:B------:R-:W-:Y:S02]  /*aa40*/  HADD2.F32 R90, -RZ, R96.H1_H1 ;  /* 0x30000060ff5a7230 */ /* 0x000fe40000004100 */
[----:B------:R-:W-:Y:S01]  /*aa50*/  FFMA R19, R73, R88, R19 ;  /* 0x0000005849137223 */ /* 0x000fe20000000013 */
[C---:B------:R-:W-:Y:S01]  /*aa60*/  FMUL R16, R70.reuse, R20 ;  /* 0x0000001446107220 */ /* 0x040fe20000400000 */
[----:B------:R-:W-:Y:S01]  /*aa70*/  F2FP.F16.F32.PACK_AB R10, R13, R12 ;  /* 0x0000000c0d0a723e */ /* 0x000fe200000000ff */
[--C-:B------:R-:W-:Y:S02]  /*aa80*/  HADD2.F32 R91, -RZ, R97.reuse.H0_H0 ;  /* 0x20000061ff5b7230 */ /* 0x100fe40000004100 */
[C---:B------:R-:W-:Y:S01]  /*aa90*/  FMUL R17, R70.reuse, R21 ;  /* 0x0000001546117220 */ /* 0x040fe20000400000 */
[----:B------:R-:W-:Y:S01]  /*aaa0*/  F2FP.F16.F32.PACK_AB R11, R19, R14 ;  /* 0x0000000e130b723e */ /* 0x000fe200000000ff */
[C---:B------:R-:W-:Y:S01]  /*aab0*/  FFMA R16, R73.reuse, R89, R16 ;  /* 0x0000005949107223 */ /* 0x040fe20000000010 */
[----:B------:R-:W-:Y:S02]  /*aac0*/  HADD2.F32 R92, -RZ, R97.H1_H1 ;  /* 0x30000061ff5c7230 */ /* 0x000fe40000004100 */
[----:B------:R-:W-:Y:S01]  /*aad0*/  FFMA R17, R73, R90, R17 ;  /* 0x0000005a49117223 */ /* 0x000fe20000000011 */
[C---:B------:R-:W-:Y:S01]  /*aae0*/  FMUL R18, R70.reuse, R22 ;  /* 0x0000001646127220 */ /* 0x040fe20000400000 */
[----:B------:R1:W-:Y:S01]  /*aaf0*/  STS.128 [R167+0xc400], R8 ;  /* 0x00c40008a7007388 */ /* 0x0003e20000000c00 */
[--C-:B------:R-:W-:Y:S02]  /*ab00*/  HADD2.F32 R93, -RZ, R98.reuse.H0_H0 ;  /* 0x20000062ff5d7230 */ /* 0x100fe40000004100 */
[C---:B------:R-:W-:Y:S01]  /*ab10*/  FMUL R23, R70.reuse, R23 ;  /* 0x0000001746177220 */ /* 0x040fe20000400000 */
[----:B------:R-:W-:Y:S01]  /*ab20*/  F2FP.F16.F32.PACK_AB R16, R17, R16 ;  /* 0x000000101110723e */ /* 0x000fe200000000ff */
[C---:B------:R-:W-:Y:S01]  /*ab30*/  FFMA R18, R73.reuse, R91, R18 ;  /* 0x0000005b49127223 */ /* 0x040fe20000000012 */
[----:B------:R-:W-:Y:S02]  /*ab40*/  HADD2.F32 R94, -RZ, R98.H1_H1 ;  /* 0x30000062ff5e7230 */ /* 0x000fe40000004100 */
[----:B------:R-:W-:Y:S01]  /*ab50*/  FFMA R23, R73, R92, R23 ;  /* 0x0000005c49177223 */ /* 0x000fe20000000017 */
[C---:B------:R-:W-:Y:S01]  /*ab60*/  FMUL R20, R70.reuse, R24 ;  /* 0x0000001846147220 */ /* 0x040fe20000400000 */
[--C-:B------:R-:W-:Y:S02]  /*ab70*/  HADD2.F32 R95, -RZ, R99.reuse.H0_H0 ;  /* 0x20000063ff5f7230 */ /* 0x100fe40000004100 */
[C---:B------:R-:W-:Y:S01]  /*ab80*/  FMUL R21, R70.reuse, R25 ;  /* 0x0000001946157220 */ /* 0x040fe20000400000 */
[----:B------:R-:W-:Y:S01]  /*ab90*/  HADD2.F32 R96, -RZ, R99.H1_H1 ;  /* 0x30000063ff607230 */ /* 0x000fe20000004100 */
[----:B------:R-:W-:Y:S01]  /*aba0*/  F2FP.F16.F32.PACK_AB R17, R23, R18 ;  /* 0x000000121711723e */ /* 0x000fe200000000ff */
[C---:B------:R-:W-:Y:S01]  /*abb0*/  FFMA R20, R73.reuse, R93, R20 ;  /* 0x0000005d49147223 */ /* 0x040fe20000000014 */
        /* <DEDUP_REMOVED lines=16> */
[--C-:B------:R-:W-:Y:S01]  /*acc0*/  HADD2.F32 R101, -RZ, R106.reuse.H0_H0 ;  /* 0x2000006aff657230 */ /* 0x100fe20000004100 */
[----:B------:R1:W-:Y:S01]  /*acd0*/  STS.128 [R164+0xc400], R16 ;  /* 0x00c40010a4007388 */ /* 0x0003e20000000c00 */
        /* <DEDUP_REMOVED lines=69> */
[C---:B------:R-:W-:Y:S01]  /*b130*/  FFMA R45, R73.reuse, R118, R45 ;  /* 0x00000076492d7223 */ /* 0x040fe2000000002d */
[C---:B------:R-:W-:Y:S01]  /*b140*/  FMUL R46, R70.reuse, R50 ;  /* 0x00000032462e7220 */ /* 0x040fe20000400000 */
[--C-:B------:R-:W-:Y:S02]  /*b150*/  HADD2.F32 R121, -RZ, R128.reuse.H0_H0 ;  /* 0x20000080ff797230 */ /* 0x100fe40000004100 */
[C---:B------:R-:W-:Y:S01]  /*b160*/  FMUL R51, R70.reuse, R51 ;  /* 0x0000003346337220 */ /* 0x040fe20000400000 */
[----:B------:R-:W-:Y:S02]  /*b170*/  HADD2.F32 R122, -RZ, R128.H1_H1 ;  /* 0x30000080ff7a7230 */ /* 0x000fe40000004100 */
[C---:B------:R-:W-:Y:S01]  /*b180*/  FMUL R48, R70.reuse, R52 ;  /* 0x0000003446307220 */ /* 0x040fe20000400000 */
[--C-:B------:R-:W-:Y:S02]  /*b190*/  HADD2.F32 R123, -RZ, R129.reuse.H0_H0 ;  /* 0x20000081ff7b7230 */ /* 0x100fe40000004100 */
[C---:B------:R-:W-:Y:S01]  /*b1a0*/  FMUL R49, R70.reuse, R53 ;  /* 0x0000003546317220 */ /* 0x040fe20000400000 */
[C---:B------:R-:W-:Y:S01]  /*b1b0*/  FFMA R46, R73.reuse, R119, R46 ;  /* 0x00000077492e7223 */ /* 0x040fe2000000002e */
[----:B------:R-:W-:Y:S02]  /*b1c0*/  HADD2.F32 R124, -RZ, R129.H1_H1 ;  /* 0x30000081ff7c7230 */ /* 0x000fe40000004100 */
[C---:B------:R-:W-:Y:S01]  /*b1d0*/  FMUL R50, R70.reuse, R54 ;  /* 0x0000003646327220 */ /* 0x040fe20000400000 */
[C---:B------:R-:W-:Y:S01]  /*b1e0*/  FFMA R51, R73.reuse, R120, R51 ;  /* 0x0000007849337223 */ /* 0x040fe20000000033 */
        /* <DEDUP_REMOVED lines=11> */
[----:B------:R-:W-:Y:S01]  /*b2a0*/  FFMA R55, R73, R124, R55 ;  /* 0x0000007c49377223 */ /* 0x000fe20000000037 */
[--C-:B------:R-:W-:Y:S02]  /*b2b0*/  HADD2.F32 R129, -RZ, R136.reuse.H0_H0 ;  /* 0x20000088ff817230 */ /* 0x100fe40000004100 */
[C---:B------:R-:W-:Y:S01]  /*b2c0*/  FMUL R59, R70.reuse, R59 ;  /* 0x0000003b463b7220 */ /* 0x040fe20000400000 */
[----:B------:R-:W-:Y:S01]  /*b2d0*/  F2FP.F16.F32.PACK_AB R42, R45, R44 ;  /* 0x0000002c2d2a723e */ /* 0x000fe200000000ff */
[----:B------:R-:W-:Y:S01]  /*b2e0*/  FFMA R52, R73, R125, R52 ;  /* 0x0000007d49347223 */ /* 0x000fe20000000034 */
[----:B------:R-:W-:Y:S01]  /*b2f0*/  F2FP.F16.F32.PACK_AB R43, R51, R46 ;  /* 0x0000002e332b723e */ /* 0x000fe200000000ff */
[----:B------:R-:W-:Y:S02]  /*b300*/  HADD2.F32 R130, -RZ, R136.H1_H1 ;  /* 0x30000088ff827230 */ /* 0x000fe40000004100 */
[C---:B------:R-:W-:Y:S01]  /*b310*/  FMUL R56, R70.reuse, R60 ;  /* 0x0000003c46387220 */ /* 0x040fe20000400000 */
[C---:B------:R-:W-:Y:S01]  /*b320*/  FFMA R53, R73.reuse, R126, R53 ;  /* 0x0000007e49357223 */ /* 0x040fe20000000035 */
[--C-:B------:R-:W-:Y:S01]  /*b330*/  HADD2.F32 R131, -RZ, R137.reuse.H0_H0 ;  /* 0x20000089ff837230 */ /* 0x100fe20000004100 */
[----:B------:R1:W-:Y:S01]  /*b340*/  STS.128 [R170+0xc400], R40 ;  /* 0x00c40028aa007388 */ /* 0x0003e20000000c00 */
        /* <DEDUP_REMOVED lines=15> */
[----:B------:R-:W-:Y:S02]  /*b440*/  HADD2.F32 R136, -RZ, R139.H1_H1 ;  /* 0x3000008bff887230 */ /* 0x000fe40000004100 */
[C---:B------:R-:W-:Y:S01]  /*b450*/  FMUL R62, R70.reuse, R66 ;  /* 0x00000042463e7220 */ /* 0x040fe20000400000 */
[----:B------:R-:W-:Y:S01]  /*b460*/  F2FP.F16.F32.PACK_AB R49, R55, R50 ;  /* 0x000000323731723e */ /* 0x000fe200000000ff */
        /* <DEDUP_REMOVED lines=32> */
.L_x_140:
[----:B------:R-:W-:Y:S05]  /*b670*/  BSYNC.RECONVERGENT B0 ;  /* 0x0000000000007941 */ /* 0x000fea0003800200 */
.L_x_139:
[----:B------:R-:W-:Y:S01]  /*b680*/  BAR.SYNC.DEFER_BLOCKING 0x1, 0x80 ;  /* 0x0042000000007b1d */ /* 0x000fe20000010000 */
[----:B------:R-:W-:Y:S01]  /*b690*/  UISETP.NE.AND UP0, UPT, UR52, -0x4, UPT ;  /* 0xfffffffc3400788c */ /* 0x000fe2000bf05270 */
[----:B------:R-:W-:Y:S08]  /*b6a0*/  IADD3 R68, PT, PT, R68, 0x1, RZ ;  /* 0x0000000144447810 */ /* 0x000ff00007ffe0ff */
[----:B------:R-:W-:Y:S05]  /*b6b0*/  BRA.U !UP0, `(.L_x_141) ;  /* 0x0000000108287547 */ /* 0x000fea000b800000 */
[----:B------:R-:W-:Y:S01]  /*b6c0*/  ISETP.NE.AND P0, PT, R163, RZ, PT ;  /* 0x000000ffa300720c */ /* 0x000fe20003f05270 */
[----:B------:R-:W-:Y:S01]  /*b6d0*/  IMAD.U32 R3, RZ, RZ, UR46 ;  /* 0x0000002eff037e24 */ /* 0x000fe2000f8e00ff */
[----:B------:R-:W-:Y:S01]  /*b6e0*/  UIADD3 UR4, UPT, UPT, UR46, 0x1, URZ ;  /* 0x000000012e047890 */ /* 0x000fe2000fffe0ff */
[----:B------:R-:W-:Y:S03]  /*b6f0*/  IMAD.U32 R0, RZ, RZ, UR47 ;  /* 0x0000002fff007e24 */ /* 0x000fe6000f8e00ff */
[----:B------:R-:W-:Y:S04]  /*b700*/  UISETP.NE.AND UP0, UPT, UR4, 0x4, UPT ;  /* 0x000000040400788c */ /* 0x000fe8000bf05270 */
[----:B------:R-:W-:Y:S03]  /*b710*/  USEL UR46, UR4, URZ, UP0 ;  /* 0x000000ff042e7287 */ /* 0x000fe60008000000 */
[----:B------:R-:W-:Y:S05]  /*b720*/  @P0 LEA R3, R3, UR44, 0x3 ;  /* 0x0000002c03030c11 */ /* 0x000fea000f8e18ff */
[----:B------:R-:W-:Y:S05]  /*b730*/  @P0 VIADD R3, R3, 0x60 ;  /* 0x0000006003030836 */ /* 0x000fea0000000000 */
[----:B------:R-:W-:Y:S04]  /*b740*/  @P0 PRMT R0, R0, 0x654, R3 ;  /* 0x0000065400000816 */ /* 0x000fe80000000003 */
[----:B------:R2:W-:Y:S03]  /*b750*/  @P0 SYNCS.ARRIVE.TRANS64.RED.A1T0 RZ, [R0+URZ], RZ ;  /* 0x000000ff00ff09a7 */ /* 0x0005e600081004ff */
.L_x_141:
[----:B------:R-:W-:Y:S01]  /*b760*/  R2UR UR4, R148 ;  /* 0x00000000940472ca */ /* 0x000fe200000e0000 */
[----:B------:R-:W-:Y:S01]  /*b770*/  UISETP.NE.AND UP0, UPT, UR62, URZ, UPT ;  /* 0x000000ff3e00728c */ /* 0x000fe2000bf05270 */
[----:B------:R-:W-:Y:S01]  /*b780*/  ISETP.NE.AND P0, PT, R152, 0x2, PT ;  /* 0x000000029800780c */ /* 0x000fe20003f05270 */
[----:B------:R-:W-:Y:S01]  /*b790*/  UIADD3 UR20, UPT, UPT, UR37, UR63, URZ ;  /* 0x0000003f25147290 */ /* 0x000fe2000fffe0ff */
[----:B------:R-:W-:Y:S01]  /*b7a0*/  ISETP.NE.AND P1, PT, R68, 0x2, PT ;  /* 0x000000024400780c */ /* 0x000fe20003f25270 */
[----:B------:R-:W-:Y:S01]  /*b7b0*/  UIADD3 UR52, UPT, UPT, UR52, 0x4, URZ ;  /* 0x0000000434347890 */ /* 0x000fe2000fffe0ff */
[----:B--2---:R-:W-:Y:S01]  /*b7c0*/  SEL R0, RZ, 0x1, P0 ;  /* 0x00000001ff007807 */ /* 0x004fe20000000000 */
[----:B------:R-:W-:Y:S01]  /*b7d0*/  UMOV UR36, UR61 ;  /* 0x0000003d00247c82 */ /* 0x000fe20008000000 */
[----:B------:R-:W-:Y:S02]  /*b7e0*/  SEL R3, RZ, 0x1, P1 ;  /* 0x00000001ff037807 */ /* 0x000fe40000800000 */
[----:B------:R-:W-:Y:S02]  /*b7f0*/  LOP3.LUT R155, R155, R0, RZ, 0x3c, !PT ;  /* 0x000000009b9b7212 */ /* 0x000fe400078e3cff */
[----:B------:R-:W-:Y:S01]  /*b800*/  LOP3.LUT R156, R156, R3, RZ, 0x3c, !PT ;  /* 0x000000039c9c7212 */ /* 0x000fe200078e3cff */
[----:B------:R-:W-:Y:S01]  /*b810*/  UIADD3 UR16, UPT, UPT, UR38, UR4, URZ ;  /* 0x0000000426107290 */ /* 0x000fe2000fffe0ff */
[----:B------:R-:W-:Y:S02]  /*b820*/  SEL R152, R152, RZ, P0 ;  /* 0x000000ff98987207 */ /* 0x000fe40000000000 */
[----:B------:R-:W-:Y:S01]  /*b830*/  SEL R68, R68, RZ, P1 ;  /* 0x000000ff44447207 */ /* 0x000fe20000800000 */
[----:B------:R-:W-:Y:S08]  /*b840*/  BRA.U UP0, `(.L_x_142) ;  /* 0xffffff9d009c7547 */ /* 0x000ff0000b83ffff */
[----:B------:R-:W-:-:S13]  /*b850*/  R2UR UR4, R149 ;  /* 0x00000000950472ca */ /* 0x000fda00000e0000 */
[----:B------:R-:W-:-:S09]  /*b860*/  UISETP.NE.AND UP0, UPT, UR4, URZ, UPT ;  /* 0x000000ff0400728c */ /* 0x000fd2000bf05270 */
[----:B------:R-:W-:Y:S05]  /*b870*/  BRA.U !UP0, `(.L_x_143) ;  /* 0x0000000108487547 */ /* 0x000fea000b800000 */
[----:B------:R-:W2:Y:S02]  /*b880*/  LDCU.64 UR4, c[0x0][0x890] ;  /* 0x00011200ff0477ac */ /* 0x000ea40008000a00 */
[----:B--2---:R-:W-:-:S04]  /*b890*/  UISETP.NE.U32.AND UP0, UPT, UR4, URZ, UPT ;  /* 0x000000ff0400728c */ /* 0x004fc8000bf05070 */
[----:B------:R-:W-:-:S09]  /*b8a0*/  UISETP.NE.AND.EX UP0, UPT, UR5, URZ, UPT, UP0 ;  /* 0x000000ff0500728c */ /* 0x000fd2000bf05300 */
[----:B------:R-:W-:Y:S05]  /*b8b0*/  BRA.U UP0, `(.L_x_144) ;  /* 0x00000001000c7547 */ /* 0x000fea000b800000 */
[----:B------:R-:W-:-:S13]  /*b8c0*/  FSETP.NEU.AND P0, PT, R73, RZ, PT ;  /* 0x000000ff4900720b */ /* 0x000fda0003f0d000 */
[----:B------:R-:W-:Y:S05]  /*b8d0*/  @!P0 EXIT ;  /* 0x000000000000894d */ /* 0x000fea0003800000 */
[----:B------:R-:W-:Y:S05]  /*b8e0*/  BRA `(.L_x_143) ;  /* 0x00000000002c7947 */ /* 0x000fea0003800000 */
.L_x_144:
[----:B------:R-:W-:Y:S01]  /*b8f0*/  ISETP.NE.AND P0, PT, R151, RZ, PT ;  /* 0x000000ff9700720c */ /* 0x000fe20003f05270 */
[----:B------:R-:W-:-:S12]  /*b900*/  BSSY.RECONVERGENT B0, `(.L_x_143) ;  /* 0x0000009000007945 */ /* 0x000fd80003800200 */
[----:B------:R-:W-:Y:S05]  /*b910*/  @P0 BRA `(.L_x_145) ;  /* 0x0000000000140947 */ /* 0x000fea0003800000 */
[----:B------:R-:W2:Y:S02]  /*b920*/  LDCU.64 UR4, c[0x0][0x888] ;  /* 0x00011100ff0477ac */ /* 0x000ea40008000a00 */
[----:B--2---:R-:W-:-:S04]  /*b930*/  ISETP.NE.U32.AND P0, PT, RZ, UR4, PT ;  /* 0x00000004ff007c0c */ /* 0x004fc8000bf05070 */
[----:B------:R-:W-:-:S13]  /*b940*/  ISETP.NE.AND.EX P0, PT, RZ, UR5, PT, P0 ;  /* 0x00000005ff007c0c */ /* 0x000fda000bf05300 */
[----:B------:R-:W-:Y:S05]  /*b950*/  @!P0 EXIT ;  /* 0x000000000000894d */ /* 0x000fea0003800000 */
[----:B------:R-:W-:Y:S05]  /*b960*/  BRA `(.L_x_146) ;  /* 0x0000000000087947 */ /* 0x000fea0003800000 */
.L_x_145:
[----:B------:R-:W-:-:S13]  /*b970*/  FSETP.NEU.AND P0, PT, R73, RZ, PT ;  /* 0x000000ff4900720b */ /* 0x000fda0003f0d000 */
[----:B------:R-:W-:Y:S05]  /*b980*/  @!P0 EXIT ;  /* 0x000000000000894d */ /* 0x000fea0003800000 */
.L_x_146:
[----:B------:R-:W-:Y:S05]  /*b990*/  BSYNC.RECONVERGENT B0 ;  /* 0x0000000000007941 */ /* 0x000fea0003800200 */
.L_x_143:
[----:B------:R-:W-:Y:S01]  /*b9a0*/  ULEA UR4, UR46, UR44, 0x3 ;  /* 0x0000002c2e047291 */ /* 0x000fe2000f8e18ff */
[----:B------:R-:W-:-:S04]  /*b9b0*/  DEPBAR.LE SB0, 0x0 ;  /* 0x000080000000791a */ /* 0x000fc80000000000 */
[----:B------:R-:W-:-:S04]  /*b9c0*/  UIADD3 UR4, UPT, UPT, UR4, 0x60, URZ ;  /* 0x0000006004047890 */ /* 0x000fc8000fffe0ff */
[----:B------:R-:W-:-:S09]  /*b9d0*/  UPRMT UR4, UR47, 0x654, UR4 ;  /* 0x000006542f047896 */ /* 0x000fd20008000004 */
[----:B------:R-:W-:Y:S01]  /*b9e0*/  SYNCS.ARRIVE.TRANS64.RED.A1T0 RZ, [UR4], RZ ;  /* 0x000000ffffff79a7 */ /* 0x000fe20008100404 */
[----:B------:R-:W-:Y:S05]  /*b9f0*/  EXIT ;  /* 0x000000000000794d */ /* 0x000fea0003800000 */
.L_x_24:
[----:B--2---:R2:W3:Y:S02]  /*ba00*/  SYNCS.PHASECHK.TRANS64.TRYWAIT P0, [R3+URZ+0xe0], R2 ;  /* 0x0000e002030075a7 */ /* 0x0044e400080011ff */
[----:B---3--:R-:W-:Y:S05]  /*ba10*/  @!P0 NANOSLEEP.SYNCS 0x989680 ;  /* 0x009896800000895d */ /* 0x008fea0003900000 */
[----:B------:R-:W3:Y:S02]  /*ba20*/  @!P0 SYNCS.PHASECHK.TRANS64 P0, [R3+URZ+0xe0], R2 ;  /* 0x0000e002030085a7 */ /* 0x000ee400080010ff */
[----:B---3--:R-:W-:Y:S05]  /*ba30*/  @!P0 BRA `(.L_x_24) ;  /* 0xfffffffc00f08947 */ /* 0x008fea000383ffff */
[----:B------:R-:W-:Y:S05]  /*ba40*/  BRA `(.L_x_147) ;  /* 0xffffff5c00e47947 */ /* 0x000fea000383ffff */
.L_x_27:
[----:B-1----:R-:W-:-:S07]  /*ba50*/  MOV R0, UR33 ;  /* 0x0000002100007c02 */ /* 0x002fce0008000f00 */
.L_x_148:
[----:B-1----:R1:W2:Y:S02]  /*ba60*/  SYNCS.PHASECHK.TRANS64.TRYWAIT P0, [R0+URZ+0x20], R3 ;  /* 0x00002003000075a7 */ /* 0x0022a400080011ff */
[----:B--2---:R-:W-:Y:S05]  /*ba70*/  @!P0 NANOSLEEP.SYNCS 0x989680 ;  /* 0x009896800000895d */ /* 0x004fea0003900000 */
[----:B------:R-:W2:Y:S02]  /*ba80*/  @!P0 SYNCS.PHASECHK.TRANS64 P0, [R0+URZ+0x20], R3 ;  /* 0x00002003000085a7 */ /* 0x000ea400080010ff */
[----:B--2---:R-:W-:Y:S05]  /*ba90*/  @!P0 BRA `(.L_x_148) ;  /* 0xfffffffc00f08947 */ /* 0x004fea000383ffff */
[----:B------:R-:W-:Y:S05]  /*baa0*/  BRA `(.L_x_26) ;  /* 0xffffff60003c7947 */ /* 0x000fea000383ffff */
.L_x_34:
[----:B-1----:R-:W-:-:S07]  /*bab0*/  MOV R0, UR17 ;  /* 0x0000001100007c02 */ /* 0x002fce0008000f00 */
.L_x_149:
[----:B-1----:R1:W2:Y:S02]  /*bac0*/  SYNCS.PHASECHK.TRANS64.TRYWAIT P0, [R0+URZ+0x20], R3 ;  /* 0x00002003000075a7 */ /* 0x0022a400080011ff */
[----:B--2---:R-:W-:Y:S05]  /*bad0*/  @!P0 NANOSLEEP.SYNCS 0x989680 ;  /* 0x009896800000895d */ /* 0x004fea0003900000 */
[----:B------:R-:W2:Y:S02]  /*bae0*/  @!P0 SYNCS.PHASECHK.TRANS64 P0, [R0+URZ+0x20], R3 ;  /* 0x00002003000085a7 */ /* 0x000ea400080010ff */
[----:B--2---:R-:W-:Y:S05]  /*baf0*/  @!P0 BRA `(.L_x_149) ;  /* 0xfffffffc00f08947 */ /* 0x004fea000383ffff */
[----:B------:R-:W-:Y:S05]  /*bb00*/  BRA `(.L_x_33) ;  /* 0xffffff6000fc7947 */ /* 0x000fea000383ffff */
.L_x_39:
[----:B-1----:R1:W2:Y:S02]  /*bb10*/  SYNCS.PHASECHK.TRANS64.TRYWAIT P0, [R3+URZ+0x90], R0 ;  /* 0x00009000030075a7 */ /* 0x0022a400080011ff */
[----:B--2---:R-:W-:Y:S05]  /*bb20*/  @!P0 NANOSLEEP.SYNCS 0x989680 ;  /* 0x009896800000895d */ /* 0x004fea0003900000 */
[----:B------:R-:W2:Y:S02]  /*bb30*/  @!P0 SYNCS.PHASECHK.TRANS64 P0, [R3+URZ+0x90], R0 ;  /* 0x00009000030085a7 */ /* 0x000ea400080010ff */
[----:B--2---:R-:W-:Y:S05]  /*bb40*/  @!P0 BRA `(.L_x_39) ;  /* 0xfffffffc00f08947 */ /* 0x004fea000383ffff */
[----:B------:R-:W-:Y:S05]  /*bb50*/  BRA `(.L_x_150) ;  /* 0xffffff6400a47947 */ /* 0x000fea000383ffff */
.L_x_43:
[----:B-1----:R-:W-:-:S07]  /*bb60*/  MOV R0, UR4 ;  /* 0x0000000400007c02 */ /* 0x002fce0008000f00 */
.L_x_151:
[----:B-1----:R1:W2:Y:S02]  /*bb70*/  SYNCS.PHASECHK.TRANS64.TRYWAIT P0, [R0+URZ], R3 ;  /* 0x00000003000075a7 */ /* 0x0022a400080011ff */
[----:B--2---:R-:W-:Y:S05]  /*bb80*/  @!P0 NANOSLEEP.SYNCS 0x989680 ;  /* 0x009896800000895d */ /* 0x004fea0003900000 */
[----:B------:R-:W2:Y:S02]  /*bb90*/  @!P0 SYNCS.PHASECHK.TRANS64 P0, [R0+URZ], R3 ;  /* 0x00000003000085a7 */ /* 0x000ea400080010ff */
[----:B--2---:R-:W-:Y:S05]  /*bba0*/  @!P0 BRA `(.L_x_151) ;  /* 0xfffffffc00f08947 */ /* 0x004fea000383ffff */
[----:B------:R-:W-:Y:S05]  /*bbb0*/  BRA `(.L_x_152) ;  /* 0xffffff6c004c7947 */ /* 0x000fea000383ffff */
.L_x_44:
[----:B------:R-:W-:-:S07]  /*bbc0*/  MOV R0, UR5 ;  /* 0x0000000500007c02 */ /* 0x000fce0008000f00 */
.L_x_153:
[----:B-1----:R1:W2:Y:S02]  /*bbd0*/  SYNCS.PHASECHK.TRANS64.TRYWAIT P0, [R0+URZ], R3 ;  /* 0x00000003000075a7 */ /* 0x0022a400080011ff */
[----:B--2---:R-:W-:Y:S05]  /*bbe0*/  @!P0 NANOSLEEP.SYNCS 0x989680 ;  /* 0x009896800000895d */ /* 0x004fea0003900000 */
[----:B------:R-:W2:Y:S02]  /*bbf0*/  @!P0 SYNCS.PHASECHK.TRANS64 P0, [R0+URZ], R3 ;  /* 0x00000003000085a7 */ /* 0x000ea400080010ff */
[----:B--2---:R-:W-:Y:S05]  /*bc00*/  @!P0 BRA `(.L_x_153) ;  /* 0xfffffffc00f08947 */ /* 0x004fea000383ffff */
[----:B------:R-:W-:Y:S05]  /*bc10*/  BRA `(.L_x_154) ;  /* 0xffffff6c00587947 */ /* 0x000fea000383ffff */
.L_x_45:
[----:B------:R-:W-:-:S07]  /*bc20*/  MOV R0, UR5 ;  /* 0x0000000500007c02 */ /* 0x000fce0008000f00 */
.L_x_155:
[----:B-1----:R1:W2:Y:S02]  /*bc30*/  SYNCS.PHASECHK.TRANS64.TRYWAIT P0, [R0+URZ], R3 ;  /* 0x00000003000075a7 */ /* 0x0022a400080011ff */
[----:B--2---:R-:W-:Y:S05]  /*bc40*/  @!P0 NANOSLEEP.SYNCS 0x989680 ;  /* 0x009896800000895d */ /* 0x004fea0003900000 */
[----:B------:R-:W2:Y:S02]  /*bc50*/  @!P0 SYNCS.PHASECHK.TRANS64 P0, [R0+URZ], R3 ;  /* 0x00000003000085a7 */ /* 0x000ea400080010ff */
[----:B--2---:R-:W-:Y:S05]  /*bc60*/  @!P0 BRA `(.L_x_155) ;  /* 0xfffffffc00f08947 */ /* 0x004fea000383ffff */
[----:B------:R-:W-:Y:S05]  /*bc70*/  BRA `(.L_x_156) ;  /* 0xffffff6c00647947 */ /* 0x000fea000383ffff */
.L_x_48:
[----:B-1----:R1:W2:Y:S02]  /*bc80*/  SYNCS.PHASECHK.TRANS64.TRYWAIT P0, [R2+URZ+0xd0], R5 ;  /* 0x0000d005020075a7 */ /* 0x0022a400080011ff */
[----:B--2---:R-:W-:Y:S05]  /*bc90*/  @!P0 NANOSLEEP.SYNCS 0x989680 ;  /* 0x009896800000895d */ /* 0x004fea0003900000 */
[----:B------:R-:W2:Y:S02]  /*bca0*/  @!P0 SYNCS.PHASECHK.TRANS64 P0, [R2+URZ+0xd0], R5 ;  /* 0x0000d005020085a7 */ /* 0x000ea400080010ff */
[----:B--2---:R-:W-:Y:S05]  /*bcb0*/  @!P0 BRA `(.L_x_48) ;  /* 0xfffffffc00f08947 */ /* 0x004fea000383ffff */
[----:B------:R-:W-:Y:S05]  /*bcc0*/  BRA `(.L_x_157) ;  /* 0xffffff6c00c07947 */ /* 0x000fea000383ffff */
.L_x_49:
[----:B------:R-:W-:-:S07]  /*bcd0*/  MOV R2, UR4 ;  /* 0x0000000400027c02 */ /* 0x000fce0008000f00 */
.L_x_158:
[----:B-1----:R1:W2:Y:S02]  /*bce0*/  SYNCS.PHASECHK.TRANS64.TRYWAIT P0, [R2+URZ+0xa0], R5 ;  /* 0x0000a005020075a7 */ /* 0x0022a400080011ff */
[----:B--2---:R-:W-:Y:S05]  /*bcf0*/  @!P0 NANOSLEEP.SYNCS 0x989680 ;  /* 0x009896800000895d */ /* 0x004fea0003900000 */
[----:B------:R-:W2:Y:S02]  /*bd00*/  @!P0 SYNCS.PHASECHK.TRANS64 P0, [R2+URZ+0xa0], R5 ;  /* 0x0000a005020085a7 */ /* 0x000ea400080010ff */
[----:B--2---:R-:W-:Y:S05]  /*bd10*/  @!P0 BRA `(.L_x_158) ;  /* 0xfffffffc00f08947 */ /* 0x004fea000383ffff */
[----:B------:R-:W-:Y:S05]  /*bd20*/  BRA `(.L_x_159) ;  /* 0xffffff6c00d07947 */ /* 0x000fea000383ffff */
.L_x_50:
[----:B-1----:R1:W2:Y:S02]  /*bd30*/  SYNCS.PHASECHK.TRANS64.TRYWAIT P1, [R2+URZ+0x90], R5 ;  /* 0x00009005020075a7 */ /* 0x0022a400080211ff */
[----:B--2---:R-:W-:Y:S05]  /*bd40*/  @!P1 NANOSLEEP.SYNCS 0x989680 ;  /* 0x009896800000995d */ /* 0x004fea0003900000 */
[----:B------:R-:W2:Y:S02]  /*bd50*/  @!P1 SYNCS.PHASECHK.TRANS64 P1, [R2+URZ+0x90], R5 ;  /* 0x00009005020095a7 */ /* 0x000ea400080210ff */
[----:B--2---:R-:W-:Y:S05]  /*bd60*/  @!P1 BRA `(.L_x_50) ;  /* 0xfffffffc00f09947 */ /* 0x004fea000383ffff */
[----:B------:R-:W-:Y:S05]  /*bd70*/  BRA `(.L_x_160) ;  /* 0xffffff7000007947 */ /* 0x000fea000383ffff */
.L_x_53:
[----:B------:R-:W-:-:S07]  /*bd80*/  MOV R0, UR4 ;  /* 0x0000000400007c02 */ /* 0x000fce0008000f00 */
.L_x_161:
[----:B-1----:R1:W2:Y:S02]  /*bd90*/  SYNCS.PHASECHK.TRANS64.TRYWAIT P0, [R0+URZ+0xa0], R3 ;  /* 0x0000a003000075a7 */ /* 0x0022a400080011ff */
[----:B--2---:R-:W-:Y:S05]  /*bda0*/  @!P0 NANOSLEEP.SYNCS 0x989680 ;  /* 0x009896800000895d */ /* 0x004fea0003900000 */
[----:B------:R-:W2:Y:S02]  /*bdb0*/  @!P0 SYNCS.PHASECHK.TRANS64 P0, [R0+URZ+0xa0], R3 ;  /* 0x0000a003000085a7 */ /* 0x000ea400080010ff */
[----:B--2---:R-:W-:Y:S05]  /*bdc0*/  @!P0 BRA `(.L_x_161) ;  /* 0xfffffffc00f08947 */ /* 0x004fea000383ffff */
[----:B------:R-:W-:Y:S05]  /*bdd0*/  BRA `(.L_x_52) ;  /* 0xffffff7000547947 */ /* 0x000fea000383ffff */
.L_x_62:
[----:B-1----:R-:W-:-:S04]  /*bde0*/  MOV R0, UR5 ;  /* 0x0000000500007c02 */ /* 0x002fc80008000f00 */
[----:B------:R1:W2:Y:S03]  /*bdf0*/  SYNCS.PHASECHK.TRANS64.TRYWAIT P0, [R0+URZ+0x8], R7 ;  /* 0x00000807000075a7 */ /* 0x0002a600080011ff */
[----:B--2---:R-:W-:Y:S05]  /*be00*/  @!P0 NANOSLEEP.SYNCS 0x989680 ;  /* 0x009896800000895d */ /* 0x004fea0003900000 */
[----:B------:R-:W2:Y:S02]  /*be10*/  @!P0 SYNCS.PHASECHK.TRANS64 P0, [R0+URZ+0x8], R7 ;  /* 0x00000807000085a7 */ /* 0x000ea400080010ff */
[----:B--2---:R-:W-:Y:S05]  /*be20*/  @!P0 BRA `(.L_x_62) ;  /* 0xfffffffc00ec8947 */ /* 0x004fea000383ffff */
[----:B------:R-:W-:Y:S05]  /*be30*/  BRA `(.L_x_61) ;  /* 0xffffff7400087947 */ /* 0x000fea000383ffff */
.L_x_64:
[----:B------:R-:W-:Y:S01]  /*be40*/  BSSY B0, `(.L_x_162) ;  /* 0x0000006000007945 */ /* 0x000fe20003800000 */
[----:B------:R-:W-:-:S07]  /*be50*/  MOV R15, 0xffffffff ;  /* 0xffffffff000f7802 */ /* 0x000fce0000000f00 */
[----:B-1---5:R-:W-:Y:S05]  /*be60*/  WARPSYNC.COLLECTIVE R15, `(.L_x_163) ;  /* 0x000000000f0c7348 */ /* 0x022fea0003c00000 */
[----:B------:R-:W-:Y:S02]  /*be70*/  ELECT P6, UR79, PT ;  /* 0x00000000004f782f */ /* 0x000fe400038c0000 */
[----:B------:R-:W-:Y:S01]  /*be80*/  MOV R14, UR79 ;  /* 0x0000004f000e7c02 */ /* 0x000fe20008000f00 */
[----:B-1---5:R-:W-:Y:S10]  /*be90*/  ENDCOLLECTIVE ;  /* 0x000000000000791b */ /* 0x022ff40003800000 */
.L_x_163:
[----:B------:R-:W-:Y:S05]  /*bea0*/  BSYNC B0 ;  /* 0x0000000000007941 */ /* 0x000fea0003800000 */
.L_x_162:
[----:B------:R-:W-:Y:S05]  /*beb0*/  BRA `(.L_x_164) ;  /* 0xffffff7400387947 */ /* 0x000fea000383ffff */
.L_x_66:
[----:B-1----:R-:W-:-:S04]  /*bec0*/  MOV R0, UR5 ;  /* 0x0000000500007c02 */ /* 0x002fc80008000f00 */
[----:B------:R1:W2:Y:S03]  /*bed0*/  SYNCS.PHASECHK.TRANS64.TRYWAIT P0, [R0+URZ+0x8], R5 ;  /* 0x00000805000075a7 */ /* 0x0002a600080011ff */
[----:B--2---:R-:W-:Y:S05]  /*bee0*/  @!P0 NANOSLEEP.SYNCS 0x989680 ;  /* 0x009896800000895d */ /* 0x004fea0003900000 */
[----:B------:R-:W2:Y:S02]  /*bef0*/  @!P0 SYNCS.PHASECHK.TRANS64 P0, [R0+URZ+0x8], R5 ;  /* 0x00000805000085a7 */ /* 0x000ea400080010ff */
[----:B--2---:R-:W-:Y:S05]  /*bf00*/  @!P0 BRA `(.L_x_66) ;  /* 0xfffffffc00ec8947 */ /* 0x004fea000383ffff */
[----:B------:R-:W-:Y:S05]  /*bf10*/  BRA `(.L_x_65) ;  /* 0xffffff74003c7947 */ /* 0x000fea000383ffff */
.L_x_67:
[----:B-1----:R1:W2:Y:S02]  /*bf20*/  SYNCS.PHASECHK.TRANS64.TRYWAIT P0, [R0+URZ+0x90], R5 ;  /* 0x00009005000075a7 */ /* 0x0022a400080011ff */
[----:B--2---:R-:W-:Y:S05]  /*bf30*/  @!P0 NANOSLEEP.SYNCS 0x989680 ;  /* 0x009896800000895d */ /* 0x004fea0003900000 */
[----:B------:R-:W2:Y:S02]  /*bf40*/  @!P0 SYNCS.PHASECHK.TRANS64 P0, [R0+URZ+0x90], R5 ;  /* 0x00009005000085a7 */ /* 0x000ea400080010ff */
[----:B--2---:R-:W-:Y:S05]  /*bf50*/  @!P0 BRA `(.L_x_67) ;  /* 0xfffffffc00f08947 */ /* 0x004fea000383ffff */
[----:B------:R-:W-:Y:S05]  /*bf60*/  BRA `(.L_x_165) ;  /* 0xffffff7800287947 */ /* 0x000fea000383ffff */
.L_x_69:
[----:B------:R-:W-:-:S07]  /*bf70*/  MOV R0, UR31 ;  /* 0x0000001f00007c02 */ /* 0x000fce0008000f00 */
.L_x_166:
[----:B-1----:R1:W2:Y:S02]  /*bf80*/  SYNCS.PHASECHK.TRANS64.TRYWAIT P0, [R0+URZ+0xc0], R5 ;  /* 0x0000c005000075a7 */ /* 0x0022a400080011ff */
[----:B--2---:R-:W-:Y:S05]  /*bf90*/  @!P0 NANOSLEEP.SYNCS 0x989680 ;  /* 0x009896800000895d */ /* 0x004fea0003900000 */
[----:B------:R-:W2:Y:S02]  /*bfa0*/  @!P0 SYNCS.PHASECHK.TRANS64 P0, [R0+URZ+0xc0], R5 ;  /* 0x0000c005000085a7 */ /* 0x000ea400080010ff */
[----:B--2---:R-:W-:Y:S05]  /*bfb0*/  @!P0 BRA `(.L_x_166) ;  /* 0xfffffffc00f08947 */ /* 0x004fea000383ffff */
[----:B------:R-:W-:Y:S05]  /*bfc0*/  BRA `(.L_x_167) ;  /* 0xffffff7800747947 */ /* 0x000fea000383ffff */
.L_x_72:
[----:B------:R-:W-:Y:S07]  /*bfd0*/  MOV R0, UR5 ;  /* 0x0000000500007c02 */ /* 0x000fee0008000f00 */
.L_x_168:
[----:B-1----:R1:W2:Y:S02]  /*bfe0*/  SYNCS.PHASECHK.TRANS64.TRYWAIT P0, [R0+URZ], R5 ;  /* 0x00000005000075a7 */ /* 0x0022a400080011ff */
[----:B--2---:R-:W-:Y:S05]  /*bff0*/  @!P0 NANOSLEEP.SYNCS 0x989680 ;  /* 0x009896800000895d */ /* 0x004fea0003900000 */
[----:B------:R-:W2:Y:S02]  /*c000*/  @!P0 SYNCS.PHASECHK.TRANS64 P0, [R0+URZ], R5 ;  /* 0x00000005000085a7 */ /* 0x000ea400080010ff */
[----:B--2---:R-:W-:Y:S05]  /*c010*/  @!P0 BRA `(.L_x_168) ;  /* 0xfffffffc00f08947 */ /* 0x004fea000383ffff */
[----:B------:R-:W-:Y:S05]  /*c020*/  BRA `(.L_x_71) ;  /* 0xffffff7800887947 */ /* 0x000fea000383ffff */
.L_x_76:
[----:B-1----:R-:W-:-:S07]  /*c030*/  MOV R0, UR4 ;  /* 0x0000000400007c02 */ /* 0x002fce0008000f00 */
.L_x_169:
[----:B-1----:R1:W2:Y:S02]  /*c040*/  SYNCS.PHASECHK.TRANS64.TRYWAIT P0, [R0+URZ], R3 ;  /* 0x00000003000075a7 */ /* 0x0022a400080011ff */
[----:B--2---:R-:W-:Y:S05]  /*c050*/  @!P0 NANOSLEEP.SYNCS 0x989680 ;  /* 0x009896800000895d */ /* 0x004fea0003900000 */
[----:B------:R-:W2:Y:S02]  /*c060*/  @!P0 SYNCS.PHASECHK.TRANS64 P0, [R0+URZ], R3 ;  /* 0x00000003000085a7 */ /* 0x000ea400080010ff */
[----:B--2---:R-:W-:Y:S05]  /*c070*/  @!P0 BRA `(.L_x_169) ;  /* 0xfffffffc00f08947 */ /* 0x004fea000383ffff */
[----:B------:R-:W-:Y:S05]  /*c080*/  BRA `(.L_x_170) ;  /* 0xffffff7c007c7947 */ /* 0x000fea000383ffff */
.L_x_79:
[----:B------:R-:W-:-:S07]  /*c090*/  MOV R0, UR26 ;  /* 0x0000001a00007c02 */ /* 0x000fce0008000f00 */
.L_x_171:
[----:B-1----:R1:W2:Y:S02]  /*c0a0*/  SYNCS.PHASECHK.TRANS64.TRYWAIT P1, [R0+URZ+0xf0], R3 ;  /* 0x0000f003000075a7 */ /* 0x0022a400080211ff */
[----:B--2---:R-:W-:Y:S05]  /*c0b0*/  @!P1 NANOSLEEP.SYNCS 0x989680 ;  /* 0x009896800000995d */ /* 0x004fea0003900000 */
[----:B------:R-:W2:Y:S02]  /*c0c0*/  @!P1 SYNCS.PHASECHK.TRANS64 P1, [R0+URZ+0xf0], R3 ;  /* 0x0000f003000095a7 */ /* 0x000ea400080210ff */
[----:B--2---:R-:W-:Y:S05]  /*c0d0*/  @!P1 BRA `(.L_x_171) ;  /* 0xfffffffc00f09947 */ /* 0x004fea000383ffff */
[----:B------:R-:W-:Y:S05]  /*c0e0*/  BRA `(.L_x_172) ;  /* 0xffffff7c00c87947 */ /* 0x000fea000383ffff */
.L_x_84:
[----:B--2---:R2:W3:Y:S02]  /*c0f0*/  SYNCS.PHASECHK.TRANS64.TRYWAIT P0, [R12+URZ+0x90], R9 ;  /* 0x000090090c0075a7 */ /* 0x0044e400080011ff */
[----:B---3--:R-:W-:Y:S05]  /*c100*/  @!P0 NANOSLEEP.SYNCS 0x989680 ;  /* 0x009896800000895d */ /* 0x008fea0003900000 */
[----:B------:R-:W3:Y:S02]  /*c110*/  @!P0 SYNCS.PHASECHK.TRANS64 P0, [R12+URZ+0x90], R9 ;  /* 0x000090090c0085a7 */ /* 0x000ee400080010ff */
[----:B---3--:R-:W-:Y:S05]  /*c120*/  @!P0 BRA `(.L_x_84) ;  /* 0xfffffffc00f08947 */ /* 0x008fea000383ffff */
[----:B------:R-:W-:Y:S05]  /*c130*/  BRA `(.L_x_173) ;  /* 0xffffff8000f07947 */ /* 0x000fea000383ffff */
.L_x_87:
[----:B------:R-:W-:Y:S07]  /*c140*/  MOV R0, UR21 ;  /* 0x0000001500007c02 */ /* 0x000fee0008000f00 */
.L_x_174:
[----:B--2---:R2:W3:Y:S02]  /*c150*/  SYNCS.PHASECHK.TRANS64.TRYWAIT P2, [R0+URZ+0x88], R11 ;  /* 0x0000880b000075a7 */ /* 0x0044e400080411ff */
[----:B---3--:R-:W-:Y:S05]  /*c160*/  @!P2 NANOSLEEP.SYNCS 0x989680 ;  /* 0x009896800000a95d */ /* 0x008fea0003900000 */
[----:B------:R-:W3:Y:S02]  /*c170*/  @!P2 SYNCS.PHASECHK.TRANS64 P2, [R0+URZ+0x88], R11 ;  /* 0x0000880b0000a5a7 */ /* 0x000ee400080410ff */
[----:B---3--:R-:W-:Y:S05]  /*c180*/  @!P2 BRA `(.L_x_174) ;  /* 0xfffffffc00f0a947 */ /* 0x008fea000383ffff */
[----:B------:R-:W-:Y:S05]  /*c190*/  BRA `(.L_x_86) ;  /* 0xffffff8800587947 */ /* 0x000fea000383ffff */
.L_x_90:
[----:B--2---:R-:W-:Y:S07]  /*c1a0*/  MOV R0, UR21 ;  /* 0x0000001500007c02 */ /* 0x004fee0008000f00 */
.L_x_175:
[----:B--2---:R2:W3:Y:S02]  /*c1b0*/  SYNCS.PHASECHK.TRANS64.TRYWAIT P0, [R0+URZ+0x60], R9 ;  /* 0x00006009000075a7 */ /* 0x0044e400080011ff */
[----:B---3--:R-:W-:Y:S05]  /*c1c0*/  @!P0 NANOSLEEP.SYNCS 0x989680 ;  /* 0x009896800000895d */ /* 0x008fea0003900000 */
[----:B------:R-:W3:Y:S02]  /*c1d0*/  @!P0 SYNCS.PHASECHK.TRANS64 P0, [R0+URZ+0x60], R9 ;  /* 0x00006009000085a7 */ /* 0x000ee400080010ff */
[----:B---3--:R-:W-:Y:S05]  /*c1e0*/  @!P0 BRA `(.L_x_175) ;  /* 0xfffffffc00f08947 */ /* 0x008fea000383ffff */
[----:B------:R-:W-:Y:S05]  /*c1f0*/  BRA `(.L_x_176) ;  /* 0xffffff8800b47947 */ /* 0x000fea000383ffff */
.L_x_91:
[----:B------:R-:W-:Y:S07]  /*c200*/  MOV R0, UR21 ;  /* 0x0000001500007c02 */ /* 0x000fee0008000f00 */
.L_x_177:
[----:B--2---:R2:W3:Y:S02]  /*c210*/  SYNCS.PHASECHK.TRANS64.TRYWAIT P0, [R0+URZ+0x68], R9 ;  /* 0x00006809000075a7 */ /* 0x0044e400080011ff */
[----:B---3--:R-:W-:Y:S05]  /*c220*/  @!P0 NANOSLEEP.SYNCS 0x989680 ;  /* 0x009896800000895d */ /* 0x008fea0003900000 */
[----:B------:R-:W3:Y:S02]  /*c230*/  @!P0 SYNCS.PHASECHK.TRANS64 P0, [R0+URZ+0x68], R9 ;  /* 0x00006809000085a7 */ /* 0x000ee400080010ff */
[----:B---3--:R-:W-:Y:S05]  /*c240*/  @!P0 BRA `(.L_x_177) ;  /* 0xfffffffc00f08947 */ /* 0x008fea000383ffff */
[----:B------:R-:W-:Y:S05]  /*c250*/  BRA `(.L_x_178) ;  /* 0xffffff8800f07947 */ /* 0x000fea000383ffff */
.L_x_92:
[----:B------:R-:W-:Y:S07]  /*c260*/  MOV R0, UR21 ;  /* 0x0000001500007c02 */ /* 0x000fee0008000f00 */
.L_x_179:
[----:B--2---:R2:W3:Y:S02]  /*c270*/  SYNCS.PHASECHK.TRANS64.TRYWAIT P0, [R0+URZ+0x70], R9 ;  /* 0x00007009000075a7 */ /* 0x0044e400080011ff */
[----:B---3--:R-:W-:Y:S05]  /*c280*/  @!P0 NANOSLEEP.SYNCS 0x989680 ;  /* 0x009896800000895d */ /* 0x008fea0003900000 */
[----:B------:R-:W3:Y:S02]  /*c290*/  @!P0 SYNCS.PHASECHK.TRANS64 P0, [R0+URZ+0x70], R9 ;  /* 0x00007009000085a7 */ /* 0x000ee400080010ff */
[----:B---3--:R-:W-:Y:S05]  /*c2a0*/  @!P0 BRA `(.L_x_179) ;  /* 0xfffffffc00f08947 */ /* 0x008fea000383ffff */
[----:B------:R-:W-:Y:S05]  /*c2b0*/  BRA `(.L_x_180) ;  /* 0xffffff8c00387947 */ /* 0x000fea000383ffff */
.L_x_93:
[----:B------:R-:W-:Y:S07]  /*c2c0*/  MOV R0, UR21 ;  /* 0x0000001500007c02 */ /* 0x000fee0008000f00 */
.L_x_181:
[----:B--2---:R2:W3:Y:S02]  /*c2d0*/  SYNCS.PHASECHK.TRANS64.TRYWAIT P0, [R0+URZ+0x78], R9 ;  /* 0x00007809000075a7 */ /* 0x0044e400080011ff */
[----:B---3--:R-:W-:Y:S05]  /*c2e0*/  @!P0 NANOSLEEP.SYNCS 0x989680 ;  /* 0x009896800000895d */ /* 0x008fea0003900000 */
[----:B------:R-:W3:Y:S02]  /*c2f0*/  @!P0 SYNCS.PHASECHK.TRANS64 P0, [R0+URZ+0x78], R9 ;  /* 0x00007809000085a7 */ /* 0x000ee400080010ff */
[----:B---3--:R-:W-:Y:S05]  /*c300*/  @!P0 BRA `(.L_x_181) ;  /* 0xfffffffc00f08947 */ /* 0x008fea000383ffff */
[----:B------:R-:W-:Y:S05]  /*c310*/  BRA `(.L_x_182) ;  /* 0xffffff8c007c7947 */ /* 0x000fea000383ffff */
.L_x_95:
[----:B------:R-:W-:-:S07]  /*c320*/  MOV R0, UR21 ;  /* 0x0000001500007c02 */ /* 0x000fce0008000f00 */
.L_x_183:
[----:B---3--:R3:W4:Y:S02]  /*c330*/  SYNCS.PHASECHK.TRANS64.TRYWAIT P0, [R0+URZ+0x60], R3 ;  /* 0x00006003000075a7 */ /* 0x00872400080011ff */
[----:B----4-:R-:W-:Y:S05]  /*c340*/  @!P0 NANOSLEEP.SYNCS 0x989680 ;  /* 0x009896800000895d */ /* 0x010fea0003900000 */
[----:B------:R-:W4:Y:S02]  /*c350*/  @!P0 SYNCS.PHASECHK.TRANS64 P0, [R0+URZ+0x60], R3 ;  /* 0x00006003000085a7 */ /* 0x000f2400080010ff */
[----:B----4-:R-:W-:Y:S05]  /*c360*/  @!P0 BRA `(.L_x_183) ;  /* 0xfffffffc00f08947 */ /* 0x010fea000383ffff */
[----:B------:R-:W-:Y:S05]  /*c370*/  BRA `(.L_x_184) ;  /* 0xffffff8c00f07947 */ /* 0x000fea000383ffff */
.L_x_96:
[----:B---3--:R-:W-:-:S07]  /*c380*/  MOV R0, UR21 ;  /* 0x0000001500007c02 */ /* 0x008fce0008000f00 */
.L_x_185:
[----:B---3--:R3:W4:Y:S02]  /*c390*/  SYNCS.PHASECHK.TRANS64.TRYWAIT P0, [R0+URZ+0x68], R3 ;  /* 0x00006803000075a7 */ /* 0x00872400080011ff */
[----:B----4-:R-:W-:Y:S05]  /*c3a0*/  @!P0 NANOSLEEP.SYNCS 0x989680 ;  /* 0x009896800000895d */ /* 0x010fea0003900000 */
[----:B------:R-:W4:Y:S02]  /*c3b0*/  @!P0 SYNCS.PHASECHK.TRANS64 P0, [R0+URZ+0x68], R3 ;  /* 0x00006803000085a7 */ /* 0x000f2400080010ff */
[----:B----4-:R-:W-:Y:S05]  /*c3c0*/  @!P0 BRA `(.L_x_185) ;  /* 0xfffffffc00f08947 */ /* 0x010fea000383ffff */
[----:B------:R-:W-:Y:S05]  /*c3d0*/  BRA `(.L_x_186) ;  /* 0xffffff8c00e07947 */ /* 0x000fea000383ffff */
.L_x_97:
[----:B---3--:R-:W-:-:S07]  /*c3e0*/  MOV R0, UR21 ;  /* 0x0000001500007c02 */ /* 0x008fce0008000f00 */
.L_x_187:
[----:B---3--:R3:W4:Y:S02]  /*c3f0*/  SYNCS.PHASECHK.TRANS64.TRYWAIT P0, [R0+URZ+0x70], R3 ;  /* 0x00007003000075a7 */ /* 0x00872400080011ff */
[----:B----4-:R-:W-:Y:S05]  /*c400*/  @!P0 NANOSLEEP.SYNCS 0x989680 ;  /* 0x009896800000895d */ /* 0x010fea0003900000 */
[----:B------:R-:W4:Y:S02]  /*c410*/  @!P0 SYNCS.PHASECHK.TRANS64 P0, [R0+URZ+0x70], R3 ;  /* 0x00007003000085a7 */ /* 0x000f2400080010ff */
[----:B----4-:R-:W-:Y:S05]  /*c420*/  @!P0 BRA `(.L_x_187) ;  /* 0xfffffffc00f08947 */ /* 0x010fea000383ffff */
[----:B------:R-:W-:Y:S05]  /*c430*/  BRA `(.L_x_188) ;  /* 0xffffff8c00d07947 */ /* 0x000fea000383ffff */
.L_x_99:
[----:B-1----:R1:W2:Y:S02]  /*c440*/  SYNCS.PHASECHK.TRANS64.TRYWAIT P0, [R3+URZ+0x90], R0 ;  /* 0x00009000030075a7 */ /* 0x0022a400080011ff */
[----:B--2---:R-:W-:Y:S05]  /*c450*/  @!P0 NANOSLEEP.SYNCS 0x989680 ;  /* 0x009896800000895d */ /* 0x004fea0003900000 */
[----:B------:R-:W2:Y:S02]  /*c460*/  @!P0 SYNCS.PHASECHK.TRANS64 P0, [R3+URZ+0x90], R0 ;  /* 0x00009000030085a7 */ /* 0x000ea400080010ff */
[----:B--2---:R-:W-:Y:S05]  /*c470*/  @!P0 BRA `(.L_x_99) ;  /* 0xfffffffc00f08947 */ /* 0x004fea000383ffff */
[----:B------:R-:W-:Y:S05]  /*c480*/  BRA `(.L_x_189) ;  /* 0xffffff9000a07947 */ /* 0x000fea000383ffff */
.L_x_110:
[----:B-1----:R-:W-:Y:S04]  /*c490*/  MOV R0, UR44 ;  /* 0x0000002c00007c02 */ /* 0x002fe80008000f00 */
[----:B------:R1:W2:Y:S03]  /*c4a0*/  SYNCS.PHASECHK.TRANS64.TRYWAIT P1, [R0+URZ+0x40], R7 ;  /* 0x00004007000075a7 */ /* 0x0002a600080211ff */
[----:B--2---:R-:W-:Y:S05]  /*c4b0*/  @!P1 NANOSLEEP.SYNCS 0x989680 ;  /* 0x009896800000995d */ /* 0x004fea0003900000 */
[----:B------:R-:W2:Y:S02]  /*c4c0*/  @!P1 SYNCS.PHASECHK.TRANS64 P1, [R0+URZ+0x40], R7 ;  /* 0x00004007000095a7 */ /* 0x000ea400080210ff */
[----:B--2---:R-:W-:Y:S05]  /*c4d0*/  @!P1 BRA `(.L_x_110) ;  /* 0xfffffffc00ec9947 */ /* 0x004fea000383ffff */
[----:B------:R-:W-:Y:S05]  /*c4e0*/  BRA `(.L_x_109) ;  /* 0xffffffa000587947 */ /* 0x000fea000383ffff */
.L_x_112:
[----:B-1----:R1:W4:Y:S02]  /*c4f0*/  SYNCS.PHASECHK.TRANS64.TRYWAIT P0, [R166+URZ+0xb0], R3 ;  /* 0x0000b003a60075a7 */ /* 0x00232400080011ff */
[----:B----4-:R-:W-:Y:S05]  /*c500*/  @!P0 NANOSLEEP.SYNCS 0x989680 ;  /* 0x009896800000895d */ /* 0x010fea0003900000 */
[----:B------:R-:W4:Y:S02]  /*c510*/  @!P0 SYNCS.PHASECHK.TRANS64 P0, [R166+URZ+0xb0], R3 ;  /* 0x0000b003a60085a7 */ /* 0x000f2400080010ff */
[----:B----4-:R-:W-:Y:S05]  /*c520*/  @!P0 BRA `(.L_x_112) ;  /* 0xfffffffc00f08947 */ /* 0x010fea000383ffff */
[----:B------:R-:W-:Y:S05]  /*c530*/  BRA `(.L_x_111) ;  /* 0xffffffa000b87947 */ /* 0x000fea000383ffff */
.L_x_121:
[----:B--2---:R2:W3:Y:S02]  /*c540*/  SYNCS.PHASECHK.TRANS64.TRYWAIT P0, [R3+URZ+0x40], R0 ;  /* 0x00004000030075a7 */ /* 0x0044e400080011ff */
[----:B---3--:R-:W-:Y:S05]  /*c550*/  @!P0 NANOSLEEP.SYNCS 0x989680 ;  /* 0x009896800000895d */ /* 0x008fea0003900000 */
[----:B------:R-:W3:Y:S02]  /*c560*/  @!P0 SYNCS.PHASECHK.TRANS64 P0, [R3+URZ+0x40], R0 ;  /* 0x00004000030085a7 */ /* 0x000ee400080010ff */
[----:B---3--:R-:W-:Y:S05]  /*c570*/  @!P0 BRA `(.L_x_121) ;  /* 0xfffffffc00f08947 */ /* 0x008fea000383ffff */
[----:B------:R-:W-:Y:S05]  /*c580*/  BRA `(.L_x_120) ;  /* 0xffffffb400807947 */ /* 0x000fea000383ffff */
.L_x_129:
[----:B--2---:R2:W3:Y:S02]  /*c590*/  SYNCS.PHASECHK.TRANS64.TRYWAIT P0, [R0+URZ+0x40], R7 ;  /* 0x00004007000075a7 */ /* 0x0044e400080011ff */
[----:B---3--:R-:W-:Y:S05]  /*c5a0*/  @!P0 NANOSLEEP.SYNCS 0x989680 ;  /* 0x009896800000895d */ /* 0x008fea0003900000 */
[----:B------:R-:W3:Y:S02]  /*c5b0*/  @!P0 SYNCS.PHASECHK.TRANS64 P0, [R0+URZ+0x40], R7 ;  /* 0x00004007000085a7 */ /* 0x000ee400080010ff */
[----:B---3--:R-:W-:Y:S05]  /*c5c0*/  @!P0 BRA `(.L_x_129) ;  /* 0xfffffffc00f08947 */ /* 0x008fea000383ffff */
[----:B------:R-:W-:Y:S05]  /*c5d0*/  BRA `(.L_x_128) ;  /* 0xffffffc800787947 */ /* 0x000fea000383ffff */
.L_x_137:
[----:B--2---:R2:W3:Y:S02]  /*c5e0*/  SYNCS.PHASECHK.TRANS64.TRYWAIT P0, [R3+URZ+0x40], R0 ;  /* 0x00004000030075a7 */ /* 0x0044e400080011ff */
[----:B---3--:R-:W-:Y:S05]  /*c5f0*/  @!P0 NANOSLEEP.SYNCS 0x989680 ;  /* 0x009896800000895d */ /* 0x008fea0003900000 */
[----:B------:R-:W3:Y:S02]  /*c600*/  @!P0 SYNCS.PHASECHK.TRANS64 P0, [R3+URZ+0x40], R0 ;  /* 0x00004000030085a7 */ /* 0x000ee400080010ff */
[----:B---3--:R-:W-:Y:S05]  /*c610*/  @!P0 BRA `(.L_x_137) ;  /* 0xfffffffc00f08947 */ /* 0x008fea000383ffff */
[----:B------:R-:W-:Y:S05]  /*c620*/  BRA `(.L_x_136) ;  /* 0xffffffdc00707947 */ /* 0x000fea000383ffff */
        .weak           $__internal_0_$__cuda_sm10x_tcgen05_guardrail_trap_col_being_dealloced_not_returned_by_alloc
        .type           $__internal_0_$__cuda_sm10x_tcgen05_guardrail_trap_col_being_dealloced_not_returned_by_alloc,@function
        .size           $__internal_0_$__cuda_sm10x_tcgen05_guardrail_trap_col_being_dealloced_not_returned_by_alloc,($__internal_1_$__cuda_sm10x_tcgen05_guardrail_trap_phase_invalid_during_alloc - $__internal_0_$__cuda_sm10x_tcgen05_guardrail_trap_col_being_dealloced_not_returned_by_alloc)
$__internal_0_$__cuda_sm10x_tcgen05_guardrail_trap_col_being_dealloced_not_returned_by_alloc:
[----:B------:R-:W-:Y:S05]  /*c630*/  BPT.TRAP 0x1 ;  /* 0x000000040000795c */ /* 0x000fea0000300000 */
[----:B------:R-:W-:-:S04]  /*c640*/  HFMA2 R3, -RZ, RZ, 0, 0 ;  /* 0x00000000ff037431 */ /* 0x000fc800000001ff */
[----:B------:R-:W-:Y:S05]  /*c650*/  RET.REL.NODEC R2 `(_ZN7cutlass13device_kernelINS_4gemm6kernel13GemmUniversalIN4cute5tupleIJiiiiEEENS1_10collective13CollectiveMmaINS1_35MainloopSm100TmaUmmaWarpSpecializedILi4ELi2ELi2ENS5_IJNS4_1CILi2EEESB_NSA_ILi1EEEEEEEENS5_IJNSA_ILi256EEESF_NSA_ILi64EEEEEENS_6half_tENS5_IJlSC_lEEESI_SJ_NS4_8TiledMMAINS4_8MMA_AtomIJNS4_26SM100_MMA_F16BF16_2x1SM_SSISI_SI_fLi256ELi256ELNS4_4UMMA5MajorE0ELSO_0ELNSN_7ScaleInE0ELSP_0EEEEEENS4_6LayoutINS5_IJSC_SC_SC_EEENS5_IJNSA_ILi0EEESU_SU_EEEEENS5_IJNS4_10UnderscoreESX_SX_EEEEENS4_28SM100_TMA_2SM_LOAD_MULTICASTENS4_14ComposedLayoutINS4_7SwizzleILi3ELi4ELi3EEENS4_18smem_ptr_flag_bitsILi16EEENSS_INS5_IJNSA_ILi8EEESG_EEENS5_IJSG_SC_EEEEEEEvNS4_8identityENS4_18SM100_TMA_2SM_LOADES1A_vS1B_EENS_8epilogue10collective18CollectiveEpilogueINS1E_23Sm100TmaWarpSpecializedILi4ELi2ELi64ELb1ELb0EEEJNS5_IJNSA_ILi128EEESF_SG_EEENS5_IJNSS_IS1J_SC_EENSS_ISG_SC_EEEEESI_SJ_SI_SJ_NS1E_6fusion15FusionCallbacksIS1I_NS1O_17LinearCombinationISI_fSI_fLNS_15FloatRoundStyleE2EEES1K_S1N_JEEENS4_5SM1004TMEM4LOAD26SM100_TMEM_LOAD_32dp32b64xENS4_13SM90_TMA_LOADES1A_NS4_39AutoVectorizingCopyWithAssumedAlignmentILi128EEENS4_14SM90_TMA_STOREES1A_S20_S20_EEEvvEEEEvNT_6ParamsE) ;  /* 0xffffff3802687950 */ /* 0x000fea0003c3ffff */
        .weak           $__internal_1_$__cuda_sm10x_tcgen05_guardrail_trap_phase_invalid_during_alloc
        .type           $__internal_1_$__cuda_sm10x_tcgen05_guardrail_trap_phase_invalid_during_alloc,@function
        .size           $__internal_1_$__cuda_sm10x_tcgen05_guardrail_trap_phase_invalid_during_alloc,($__internal_2_$__cuda_sm10x_tcgen05_guardrail_trap_unallocated_columns_being_dealloced - $__internal_1_$__cuda_sm10x_tcgen05_guardrail_trap_phase_invalid_during_alloc)
$__internal_1_$__cuda_sm10x_tcgen05_guardrail_trap_phase_invalid_during_alloc:
[----:B------:R-:W-:Y:S05]  /*c660*/  BPT.TRAP 0x1 ;  /* 0x000000040000795c */ /* 0x000fea0000300000 */
[----:B------:R-:W-:-:S04]  /*c670*/  MOV R5, 0x0 ;  /* 0x0000000000057802 */ /* 0x000fc80000000f00 */
[----:B------:R-:W-:Y:S05]  /*c680*/  RET.REL.NODEC R4 `(_ZN7cutlass13device_kernelINS_4gemm6kernel13GemmUniversalIN4cute5tupleIJiiiiEEENS1_10collective13CollectiveMmaINS1_35MainloopSm100TmaUmmaWarpSpecializedILi4ELi2ELi2ENS5_IJNS4_1CILi2EEESB_NSA_ILi1EEEEEEEENS5_IJNSA_ILi256EEESF_NSA_ILi64EEEEEENS_6half_tENS5_IJlSC_lEEESI_SJ_NS4_8TiledMMAINS4_8MMA_AtomIJNS4_26SM100_MMA_F16BF16_2x1SM_SSISI_SI_fLi256ELi256ELNS4_4UMMA5MajorE0ELSO_0ELNSN_7ScaleInE0ELSP_0EEEEEENS4_6LayoutINS5_IJSC_SC_SC_EEENS5_IJNSA_ILi0EEESU_SU_EEEEENS5_IJNS4_10UnderscoreESX_SX_EEEEENS4_28SM100_TMA_2SM_LOAD_MULTICASTENS4_14ComposedLayoutINS4_7SwizzleILi3ELi4ELi3EEENS4_18smem_ptr_flag_bitsILi16EEENSS_INS5_IJNSA_ILi8EEESG_EEENS5_IJSG_SC_EEEEEEEvNS4_8identityENS4_18SM100_TMA_2SM_LOADES1A_vS1B_EENS_8epilogue10collective18CollectiveEpilogueINS1E_23Sm100TmaWarpSpecializedILi4ELi2ELi64ELb1ELb0EEEJNS5_IJNSA_ILi128EEESF_SG_EEENS5_IJNSS_IS1J_SC_EENSS_ISG_SC_EEEEESI_SJ_SI_SJ_NS1E_6fusion15FusionCallbacksIS1I_NS1O_17LinearCombinationISI_fSI_fLNS_15FloatRoundStyleE2EEES1K_S1N_JEEENS4_5SM1004TMEM4LOAD26SM100_TMEM_LOAD_32dp32b64xENS4_13SM90_TMA_LOADES1A_NS4_39AutoVectorizingCopyWithAssumedAlignmentILi128EEENS4_14SM90_TMA_STOREES1A_S20_S20_EEEvvEEEEvNT_6ParamsE) ;  /* 0xffffff38045c7950 */ /* 0x000fea0003c3ffff */
        .weak           $__internal_2_$__cuda_sm10x_tcgen05_guardrail_trap_unallocated_columns_being_dealloced
        .type           $__internal_2_$__cuda_sm10x_tcgen05_guardrail_trap_unallocated_columns_being_dealloced,@function
        .size           $__internal_2_$__cuda_sm10x_tcgen05_guardrail_trap_unallocated_columns_being_dealloced,(.L_x_191 - $__internal_2_$__cuda_sm10x_tcgen05_guardrail_trap_unallocated_columns_being_dealloced)
$__internal_2_$__cuda_sm10x_tcgen05_guardrail_trap_unallocated_columns_being_dealloced:
[----:B------:R-:W-:Y:S05]  /*c690*/  BPT.TRAP 0x1 ;  /* 0x000000040000795c */ /* 0x000fea0000300000 */
[----:B------:R-:W-:-:S04]  /*c6a0*/  HFMA2 R3, -RZ, RZ, 0, 0 ;  /* 0x00000000ff037431 */ /* 0x000fc800000001ff */
[----:B------:R-:W-:Y:S05]  /*c6b0*/  RET.REL.NODEC R2 `(_ZN7cutlass13device_kernelINS_4gemm6kernel13GemmUniversalIN4cute5tupleIJiiiiEEENS1_10collective13CollectiveMmaINS1_35MainloopSm100TmaUmmaWarpSpecializedILi4ELi2ELi2ENS5_IJNS4_1CILi2EEESB_NSA_ILi1EEEEEEEENS5_IJNSA_ILi256EEESF_NSA_ILi64EEEEEENS_6half_tENS5_IJlSC_lEEESI_SJ_NS4_8TiledMMAINS4_8MMA_AtomIJNS4_26SM100_MMA_F16BF16_2x1SM_SSISI_SI_fLi256ELi256ELNS4_4UMMA5MajorE0ELSO_0ELNSN_7ScaleInE0ELSP_0EEEEEENS4_6LayoutINS5_IJSC_SC_SC_EEENS5_IJNSA_ILi0EEESU_SU_EEEEENS5_IJNS4_10UnderscoreESX_SX_EEEEENS4_28SM100_TMA_2SM_LOAD_MULTICASTENS4_14ComposedLayoutINS4_7SwizzleILi3ELi4ELi3EEENS4_18smem_ptr_flag_bitsILi16EEENSS_INS5_IJNSA_ILi8EEESG_EEENS5_IJSG_SC_EEEEEEEvNS4_8identityENS4_18SM100_TMA_2SM_LOADES1A_vS1B_EENS_8epilogue10collective18CollectiveEpilogueINS1E_23Sm100TmaWarpSpecializedILi4ELi2ELi64ELb1ELb0EEEJNS5_IJNSA_ILi128EEESF_SG_EEENS5_IJNSS_IS1J_SC_EENSS_ISG_SC_EEEEESI_SJ_SI_SJ_NS1E_6fusion15FusionCallbacksIS1I_NS1O_17LinearCombinationISI_fSI_fLNS_15FloatRoundStyleE2EEES1K_S1N_JEEENS4_5SM1004TMEM4LOAD26SM100_TMEM_LOAD_32dp32b64xENS4_13SM90_TMA_LOADES1A_NS4_39AutoVectorizingCopyWithAssumedAlignmentILi128EEENS4_14SM90_TMA_STOREES1A_S20_S20_EEEvvEEEEvNT_6ParamsE) ;  /* 0xffffff3802507950 */ /* 0x000fea0003c3ffff */
.L_x_190:
[----:B------:R-:W-:-:S00]  /*c6c0*/  BRA `(.L_x_190) ;  /* 0xfffffffc00fc7947 */ /* 0x000fc0000383ffff */
[----:B------:R-:W-:-:S00]  /*c6d0*/  NOP ;  /* 0x0000000000007918 */ /* 0x000fc00000000000 */
        /* <DEDUP_REMOVED lines=10> */
.L_x_191:


//--------------------- .nv.global.init           --------------------------
	.section	.nv.global.init,"aw",@progbits
.nv.global.init:
	.type		$str$27,@object
	.size		$str$27,($str$28 - $str$27)
$str$27:
        /*0000*/ 	.byte	0x28, 0x61, 0x64, 0x64, 0x72, 0x65, 0x73, 0x73, 0x20, 0x26, 0x20, 0x6d, 0x61, 0x73, 0x6b, 0x29
        /*0010*/ 	.byte	0x20, 0x3d, 0x3d, 0x20, 0x30, 0x00
	.type		$str$28,@object
	.size		$str$28,($str$26 - $str$28)
$str$28:
        /*0016*/ 	.byte	0x2f, 0x74, 0x6d, 0x70, 0x2f, 0x63, 0x75, 0x74, 0x6c, 0x61, 0x73, 0x73, 0x5f, 0x73, 0x77, 0x65
        /*0026*/ 	.byte	0x65, 0x70, 0x5f, 0x73, 0x72, 0x63, 0x2f, 0x69, 0x6e, 0x63, 0x6c, 0x75, 0x64, 0x65, 0x2f, 0x63
        /*0036*/ 	.byte	0x75, 0x74, 0x65, 0x2f, 0x70, 0x6f, 0x69, 0x6e, 0x74, 0x65, 0x72, 0x5f, 0x66, 0x6c, 0x61, 0x67
        /*0046*/ 	.byte	0x67, 0x65, 0x64, 0x2e, 0x68, 0x70, 0x70, 0x00
	.type		$str$26,@object
	.size		$str$26,($str$25 - $str$26)
$str$26:
        /*004e*/ 	.byte	0x2f, 0x74, 0x6d, 0x70, 0x2f, 0x63, 0x75, 0x74, 0x6c, 0x61, 0x73, 0x73, 0x5f, 0x73, 0x77, 0x65
        /*005e*/ 	.byte	0x65, 0x70, 0x5f, 0x73, 0x72, 0x63, 0x2f, 0x69, 0x6e, 0x63, 0x6c, 0x75, 0x64, 0x65, 0x2f, 0x63
        /*006e*/ 	.byte	0x75, 0x74, 0x65, 0x2f, 0x61, 0x74, 0x6f, 0x6d, 0x2f, 0x63, 0x6f, 0x70, 0x79, 0x5f, 0x74, 0x72
        /*007e*/ 	.byte	0x61, 0x69, 0x74, 0x73, 0x5f, 0x73, 0x6d, 0x31, 0x30, 0x30, 0x2e, 0x68, 0x70, 0x70, 0x00
	.type		$str$25,@object
	.size		$str$25,(__unnamed_1 - $str$25)
$str$25:
        /*008d*/ 	.byte	0x28, 0x28, 0x75, 0x69, 0x6e, 0x74, 0x33, 0x32, 0x5f, 0x74, 0x28, 0x74, 0x68, 0x72, 0x65, 0x61
        /*009d*/ 	.byte	0x64, 0x49, 0x64, 0x78, 0x2e, 0x78, 0x29, 0x20, 0x2f, 0x20, 0x33, 0x32, 0x29, 0x20, 0x25, 0x20
        /*00ad*/ 	.byte	0x34, 0x29, 0x20, 0x3d, 0x3d, 0x20, 0x28, 0x28, 0x28, 0x74, 0x6d, 0x65, 0x6d, 0x5f, 0x61, 0x64
        /*00bd*/ 	.byte	0x64, 0x72, 0x20, 0x3e, 0x3e, 0x20, 0x31, 0x36, 0x29, 0x20, 0x2f, 0x20, 0x33, 0x32, 0x29, 0x20
        /*00cd*/ 	.byte	0x25, 0x20, 0x34, 0x29, 0x00
	.type		__unnamed_1,@object
	.size		__unnamed_1,(__unnamed_2 - __unnamed_1)
__unnamed_1:
        /*00d2*/ 	.byte	0x61, 0x75, 0x74, 0x6f, 0x20, 0x63, 0x75, 0x74, 0x65, 0x3a, 0x3a, 0x61, 0x73, 0x5f, 0x70, 0x6f
        /* <DEDUP_REMOVED lines=24> */
        /*0262*/ 	.byte	0x3e, 0x3e, 0x3e, 0x3e, 0x5d, 0x00
	.type		__unnamed_2,@object
	.size		__unnamed_2,(.L_2 - __unnamed_2)
__unnamed_2:
        /* <DEDUP_REMOVED lines=43> */
        /*0518*/ 	.byte	0x74, 0x65, 0x3a, 0x3a, 0x43, 0x3c, 0x30, 0x3e, 0x3e, 0x3e, 0x3e, 0x5d, 0x00
.L_2:


//--------------------- .nv.shared._ZN7cutlass13device_kernelINS_4gemm6kernel13GemmUniversalIN4cute5tupleIJiiiiEEENS1_10collective13CollectiveMmaINS1_35MainloopSm100TmaUmmaWarpSpecializedILi4ELi2ELi2ENS5_IJNS4_1CILi2EEESB_NSA_ILi1EEEEEEEENS5_IJNSA_ILi256EEESF_NSA_ILi64EEEEEENS_6half_tENS5_IJlSC_lEEESI_SJ_NS4_8TiledMMAINS4_8MMA_AtomIJNS4_26SM100_MMA_F16BF16_2x1SM_SSISI_SI_fLi256ELi256ELNS4_4UMMA5MajorE0ELSO_0ELNSN_7ScaleInE0ELSP_0EEEEEENS4_6LayoutINS5_IJSC_SC_SC_EEENS5_IJNSA_ILi0EEESU_SU_EEEEENS5_IJNS4_10UnderscoreESX_SX_EEEEENS4_28SM100_TMA_2SM_LOAD_MULTICASTENS4_14ComposedLayoutINS4_7SwizzleILi3ELi4ELi3EEENS4_18smem_ptr_flag_bitsILi16EEENSS_INS5_IJNSA_ILi8EEESG_EEENS5_IJSG_SC_EEEEEEEvNS4_8identityENS4_18SM100_TMA_2SM_LOADES1A_vS1B_EENS_8epilogue10collective18CollectiveEpilogueINS1E_23Sm100TmaWarpSpecializedILi4ELi2ELi64ELb1ELb0EEEJNS5_IJNSA_ILi128EEESF_SG_EEENS5_IJNSS_IS1J_SC_EENSS_ISG_SC_EEEEESI_SJ_SI_SJ_NS1E_6fusion15FusionCallbacksIS1I_NS1O_17LinearCombinationISI_fSI_fLNS_15FloatRoundStyleE2EEES1K_S1N_JEEENS4_5SM1004TMEM4LOAD26SM100_TMEM_LOAD_32dp32b64xENS4_13SM90_TMA_LOADES1A_NS4_39AutoVectorizingCopyWithAssumedAlignmentILi128EEENS4_14SM90_TMA_STOREES1A_S20_S20_EEEvvEEEEvNT_6ParamsE --------------------------
	.section	.nv.shared._ZN7cutlass13device_kernelINS_4gemm6kernel13GemmUniversalIN4cute5tupleIJiiiiEEENS1_10collective13CollectiveMmaINS1_35MainloopSm100TmaUmmaWarpSpecializedILi4ELi2ELi2ENS5_IJNS4_1CILi2EEESB_NSA_ILi1EEEEEEEENS5_IJNSA_ILi256EEESF_NSA_ILi64EEEEEENS_6half_tENS5_IJlSC_lEEESI_SJ_NS4_8TiledMMAINS4_8MMA_AtomIJNS4_26SM100_MMA_F16BF16_2x1SM_SSISI_SI_fLi256ELi256ELNS4_4UMMA5MajorE0ELSO_0ELNSN_7ScaleInE0ELSP_0EEEEEENS4_6LayoutINS5_IJSC_SC_SC_EEENS5_IJNSA_ILi0EEESU_SU_EEEEENS5_IJNS4_10UnderscoreESX_SX_EEEEENS4_28SM100_TMA_2SM_LOAD_MULTICASTENS4_14ComposedLayoutINS4_7SwizzleILi3ELi4ELi3EEENS4_18smem_ptr_flag_bitsILi16EEENSS_INS5_IJNSA_ILi8EEESG_EEENS5_IJSG_SC_EEEEEEEvNS4_8identityENS4_18SM100_TMA_2SM_LOADES1A_vS1B_EENS_8epilogue10collective18CollectiveEpilogueINS1E_23Sm100TmaWarpSpecializedILi4ELi2ELi64ELb1ELb0EEEJNS5_IJNSA_ILi128EEESF_SG_EEENS5_IJNSS_IS1J_SC_EENSS_ISG_SC_EEEEESI_SJ_SI_SJ_NS1E_6fusion15FusionCallbacksIS1I_NS1O_17LinearCombinationISI_fSI_fLNS_15FloatRoundStyleE2EEES1K_S1N_JEEENS4_5SM1004TMEM4LOAD26SM100_TMEM_LOAD_32dp32b64xENS4_13SM90_TMA_LOADES1A_NS4_39AutoVectorizingCopyWithAssumedAlignmentILi128EEENS4_14SM90_TMA_STOREES1A_S20_S20_EEEvvEEEEvNT_6ParamsE,"aw",@nobits
	.sectionflags	@""
	.align	16
	.zero		1024


//--------------------- .nv.shared.reserved.0     --------------------------
	.section	.nv.shared.reserved.0,"aw",@nobits
	.weak		__nv_reservedSMEM_offset_0_alias
	.size		__nv_reservedSMEM_offset_0_alias, 0, 64
	.other		__nv_reservedSMEM_offset_0_alias,@"STO_CUDA_RESERVED_SHARED STV_DEFAULT"
__nv_reservedSMEM_offset_0_alias:
	.zero		0
.nv.shared.reserved.0:
	.zero		64
	.weak		__nv_reservedSMEM_tcgen05_partition
	.type		__nv_reservedSMEM_tcgen05_partition,@object
	.size		__nv_reservedSMEM_tcgen05_partition,(.L_0 - __nv_reservedSMEM_tcgen05_partition)
__nv_reservedSMEM_tcgen05_partition:
	.zero		32
.L_0:


//--------------------- .nv.global                --------------------------
	.section	.nv.global,"aw",@nobits
.nv.global:
	.type		_ZN39_INTERNAL_59619730_4_k_cu_7532387a_68344cute1_E,@object
	.size		_ZN39_INTERNAL_59619730_4_k_cu_7532387a_68344cute1_E,(_ZN39_INTERNAL_59619730_4_k_cu_7532387a_68344cuda3std3__45__cpo6cbeginE - _ZN39_INTERNAL_59619730_4_k_cu_7532387a_68344cute1_E)
_ZN39_INTERNAL_59619730_4_k_cu_7532387a_68344cute1_E:
	.zero		1
	.type		_ZN39_INTERNAL_59619730_4_k_cu_7532387a_68344cuda3std3__45__cpo6cbeginE,@object
	.size		_ZN39_INTERNAL_59619730_4_k_cu_7532387a_68344cuda3std3__45__cpo6cbeginE,(_ZN39_INTERNAL_59619730_4_k_cu_7532387a_68344cuda3std3__48in_placeE - _ZN39_INTERNAL_59619730_4_k_cu_7532387a_68344cuda3std3__45__cpo6cbeginE)
_ZN39_INTERNAL_59619730_4_k_cu_7532387a_68344cuda3std3__45__cpo6cbeginE:
	.zero		1
	.type		_ZN39_INTERNAL_59619730_4_k_cu_7532387a_68344cuda3std3__48in_placeE,@object
	.size		_ZN39_INTERNAL_59619730_4_k_cu_7532387a_68344cuda3std3__48in_placeE,(_ZN39_INTERNAL_59619730_4_k_cu_7532387a_68344cuda3std6ranges3__45__cpo9iter_moveE - _ZN39_INTERNAL_59619730_4_k_cu_7532387a_68344cuda3std3__48in_placeE)
_ZN39_INTERNAL_59619730_4_k_cu_7532387a_68344cuda3std3__48in_placeE:
	.zero		1
	.type		_ZN39_INTERNAL_59619730_4_k_cu_7532387a_68344cuda3std6ranges3__45__cpo9iter_moveE,@object
	.size		_ZN39_INTERNAL_59619730_4_k_cu_7532387a_68344cuda3std6ranges3__45__cpo9iter_moveE,(_ZN39_INTERNAL_59619730_4_k_cu_7532387a_68344cuda3std3__45__cpo5beginE - _ZN39_INTERNAL_59619730_4_k_cu_7532387a_68344cuda3std6ranges3__45__cpo9iter_moveE)
_ZN39_INTERNAL_59619730_4_k_cu_7532387a_68344cuda3std6ranges3__45__cpo9iter_moveE:
	.zero		1
	.type		_ZN39_INTERNAL_59619730_4_k_cu_7532387a_68344cuda3std3__45__cpo5beginE,@object
	.size		_ZN39_INTERNAL_59619730_4_k_cu_7532387a_68344cuda3std3__45__cpo5beginE,(_ZN39_INTERNAL_59619730_4_k_cu_7532387a_68344cuda3std3__441_GLOBAL__N__59619730_4_k_cu_7532387a_68346ignoreE - _ZN39_INTERNAL_59619730_4_k_cu_7532387a_68344cuda3std3__45__cpo5beginE)
_ZN39_INTERNAL_59619730_4_k_cu_7532387a_68344cuda3std3__45__cpo5beginE:
	.zero		1
	.type		_ZN39_INTERNAL_59619730_4_k_cu_7532387a_68344cuda3std3__441_GLOBAL__N__59619730_4_k_cu_7532387a_68346ignoreE,@object
	.size		_ZN39_INTERNAL_59619730_4_k_cu_7532387a_68344cuda3std3__441_GLOBAL__N__59619730_4_k_cu_7532387a_68346ignoreE,(_ZN39_INTERNAL_59619730_4_k_cu_7532387a_68344cute7productE - _ZN39_INTERNAL_59619730_4_k_cu_7532387a_68344cuda3std3__441_GLOBAL__N__59619730_4_k_cu_7532387a_68346ignoreE)
_ZN39_INTERNAL_59619730_4_k_cu_7532387a_68344cuda3std3__441_GLOBAL__N__59619730_4_k_cu_7532387a_68346ignoreE:
	.zero		1
	.type		_ZN39_INTERNAL_59619730_4_k_cu_7532387a_68344cute7productE,@object
	.size		_ZN39_INTERNAL_59619730_4_k_cu_7532387a_68344cute7productE,(_ZN39_INTERNAL_59619730_4_k_cu_7532387a_68344cuda3std3__45__cpo3endE - _ZN39_INTERNAL_59619730_4_k_cu_7532387a_68344cute7productE)
_ZN39_INTERNAL_59619730_4_k_cu_7532387a_68344cute7productE:
	.zero		1
	.type		_ZN39_INTERNAL_59619730_4_k_cu_7532387a_68344cuda3std3__45__cpo3endE,@object
	.size		_ZN39_INTERNAL_59619730_4_k_cu_7532387a_68344cuda3std3__45__cpo3endE,(_ZN39_INTERNAL_59619730_4_k_cu_7532387a_68344cuda3std3__419piecewise_constructE - _ZN39_INTERNAL_59619730_4_k_cu_7532387a_68344cuda3std3__45__cpo3endE)
_ZN39_INTERNAL_59619730_4_k_cu_7532387a_68344cuda3std3__45__cpo3endE:
	.zero		1
	.type		_ZN39_INTERNAL_59619730_4_k_cu_7532387a_68344cuda3std3__419piecewise_constructE,@object
	.size		_ZN39_INTERNAL_59619730_4_k_cu_7532387a_68344cuda3std3__419piecewise_constructE,(_ZN39_INTERNAL_59619730_4_k_cu_7532387a_68344cuda3std3__45__cpo4cendE - _ZN39_INTERNAL_59619730_4_k_cu_7532387a_68344cuda3std3__419piecewise_constructE)
_ZN39_INTERNAL_59619730_4_k_cu_7532387a_68344cuda3std3__419piecewise_constructE:
	.zero		1
	.type		_ZN39_INTERNAL_59619730_4_k_cu_7532387a_68344cuda3std3__45__cpo4cendE,@object
	.size		_ZN39_INTERNAL_59619730_4_k_cu_7532387a_68344cuda3std3__45__cpo4cendE,(_ZN39_INTERNAL_59619730_4_k_cu_7532387a_68344cuda3std6ranges3__45__cpo4swapE - _ZN39_INTERNAL_59619730_4_k_cu_7532387a_68344cuda3std3__45__cpo4cendE)
_ZN39_INTERNAL_59619730_4_k_cu_7532387a_68344cuda3std3__45__cpo4cendE:
	.zero		1
	.type		_ZN39_INTERNAL_59619730_4_k_cu_7532387a_68344cuda3std6ranges3__45__cpo4swapE,@object
	.size		_ZN39_INTERNAL_59619730_4_k_cu_7532387a_68344cuda3std6ranges3__45__cpo4swapE,(.L_10 - _ZN39_INTERNAL_59619730_4_k_cu_7532387a_68344cuda3std6ranges3__45__cpo4swapE)
_ZN39_INTERNAL_59619730_4_k_cu_7532387a_68344cuda3std6ranges3__45__cpo4swapE:
	.zero		1
.L_10:


//--------------------- .nv.constant0._ZN7cutlass13device_kernelINS_4gemm6kernel13GemmUniversalIN4cute5tupleIJiiiiEEENS1_10collective13CollectiveMmaINS1_35MainloopSm100TmaUmmaWarpSpecializedILi4ELi2ELi2ENS5_IJNS4_1CILi2EEESB_NSA_ILi1EEEEEEEENS5_IJNSA_ILi256EEESF_NSA_ILi64EEEEEENS_6half_tENS5_IJlSC_lEEESI_SJ_NS4_8TiledMMAINS4_8MMA_AtomIJNS4_26SM100_MMA_F16BF16_2x1SM_SSISI_SI_fLi256ELi256ELNS4_4UMMA5MajorE0ELSO_0ELNSN_7ScaleInE0ELSP_0EEEEEENS4_6LayoutINS5_IJSC_SC_SC_EEENS5_IJNSA_ILi0EEESU_SU_EEEEENS5_IJNS4_10UnderscoreESX_SX_EEEEENS4_28SM100_TMA_2SM_LOAD_MULTICASTENS4_14ComposedLayoutINS4_7SwizzleILi3ELi4ELi3EEENS4_18smem_ptr_flag_bitsILi16EEENSS_INS5_IJNSA_ILi8EEESG_EEENS5_IJSG_SC_EEEEEEEvNS4_8identityENS4_18SM100_TMA_2SM_LOADES1A_vS1B_EENS_8epilogue10collective18CollectiveEpilogueINS1E_23Sm100TmaWarpSpecializedILi4ELi2ELi64ELb1ELb0EEEJNS5_IJNSA_ILi128EEESF_SG_EEENS5_IJNSS_IS1J_SC_EENSS_ISG_SC_EEEEESI_SJ_SI_SJ_NS1E_6fusion15FusionCallbacksIS1I_NS1O_17LinearCombinationISI_fSI_fLNS_15FloatRoundStyleE2EEES1K_S1N_JEEENS4_5SM1004TMEM4LOAD26SM100_TMEM_LOAD_32dp32b64xENS4_13SM90_TMA_LOADES1A_NS4_39AutoVectorizingCopyWithAssumedAlignmentILi128EEENS4_14SM90_TMA_STOREES1A_S20_S20_EEEvvEEEEvNT_6ParamsE --------------------------
	.section	.nv.constant0._ZN7cutlass13device_kernelINS_4gemm6kernel13GemmUniversalIN4cute5tupleIJiiiiEEENS1_10collective13CollectiveMmaINS1_35MainloopSm100TmaUmmaWarpSpecializedILi4ELi2ELi2ENS5_IJNS4_1CILi2EEESB_NSA_ILi1EEEEEEEENS5_IJNSA_ILi256EEESF_NSA_ILi64EEEEEENS_6half_tENS5_IJlSC_lEEESI_SJ_NS4_8TiledMMAINS4_8MMA_AtomIJNS4_26SM100_MMA_F16BF16_2x1SM_SSISI_SI_fLi256ELi256ELNS4_4UMMA5MajorE0ELSO_0ELNSN_7ScaleInE0ELSP_0EEEEEENS4_6LayoutINS5_IJSC_SC_SC_EEENS5_IJNSA_ILi0EEESU_SU_EEEEENS5_IJNS4_10UnderscoreESX_SX_EEEEENS4_28SM100_TMA_2SM_LOAD_MULTICASTENS4_14ComposedLayoutINS4_7SwizzleILi3ELi4ELi3EEENS4_18smem_ptr_flag_bitsILi16EEENSS_INS5_IJNSA_ILi8EEESG_EEENS5_IJSG_SC_EEEEEEEvNS4_8identityENS4_18SM100_TMA_2SM_LOADES1A_vS1B_EENS_8epilogue10collective18CollectiveEpilogueINS1E_23Sm100TmaWarpSpecializedILi4ELi2ELi64ELb1ELb0EEEJNS5_IJNSA_ILi128EEESF_SG_EEENS5_IJNSS_IS1J_SC_EENSS_ISG_SC_EEEEESI_SJ_SI_SJ_NS1E_6fusion15FusionCallbacksIS1I_NS1O_17LinearCombinationISI_fSI_fLNS_15FloatRoundStyleE2EEES1K_S1N_JEEENS4_5SM1004TMEM4LOAD26SM100_TMEM_LOAD_32dp32b64xENS4_13SM90_TMA_LOADES1A_NS4_39AutoVectorizingCopyWithAssumedAlignmentILi128EEENS4_14SM90_TMA_STOREES1A_S20_S20_EEEvvEEEEvNT_6ParamsE,"a",@progbits
	.sectionflags	@""
	.align	4
.nv.constant0._ZN7cutlass13device_kernelINS_4gemm6kernel13GemmUniversalIN4cute5tupleIJiiiiEEENS1_10collective13CollectiveMmaINS1_35MainloopSm100TmaUmmaWarpSpecializedILi4ELi2ELi2ENS5_IJNS4_1CILi2EEESB_NSA_ILi1EEEEEEEENS5_IJNSA_ILi256EEESF_NSA_ILi64EEEEEENS_6half_tENS5_IJlSC_lEEESI_SJ_NS4_8TiledMMAINS4_8MMA_AtomIJNS4_26SM100_MMA_F16BF16_2x1SM_SSISI_SI_fLi256ELi256ELNS4_4UMMA5MajorE0ELSO_0ELNSN_7ScaleInE0ELSP_0EEEEEENS4_6LayoutINS5_IJSC_SC_SC_EEENS5_IJNSA_ILi0EEESU_SU_EEEEENS5_IJNS4_10UnderscoreESX_SX_EEEEENS4_28SM100_TMA_2SM_LOAD_MULTICASTENS4_14ComposedLayoutINS4_7SwizzleILi3ELi4ELi3EEENS4_18smem_ptr_flag_bitsILi16EEENSS_INS5_IJNSA_ILi8EEESG_EEENS5_IJSG_SC_EEEEEEEvNS4_8identityENS4_18SM100_TMA_2SM_LOADES1A_vS1B_EENS_8epilogue10collective18CollectiveEpilogueINS1E_23Sm100TmaWarpSpecializedILi4ELi2ELi64ELb1ELb0EEEJNS5_IJNSA_ILi128EEESF_SG_EEENS5_IJNSS_IS1J_SC_EENSS_ISG_SC_EEEEESI_SJ_SI_SJ_NS1E_6fusion15FusionCallbacksIS1I_NS1O_17LinearCombinationISI_fSI_fLNS_15FloatRoundStyleE2EEES1K_S1N_JEEENS4_5SM1004TMEM4LOAD26SM100_TMEM_LOAD_32dp32b64xENS4_13SM90_TMA_LOADES1A_NS4_39AutoVectorizingCopyWithAssumedAlignmentILi128EEENS4_14SM90_TMA_STOREES1A_S20_S20_EEEvvEEEEvNT_6ParamsE:
	.zero		2944


//--------------------- SYMBOLS --------------------------

	.type		.nv.reservedSmem.offset0,@object
	.size		.nv.reservedSmem.offset0,0x4
	.type		.nv.reservedSmem.cap,@object
	.size		.nv.reservedSmem.cap,0x4
	.type		__assertfail,@function
